//
// Generated by NVIDIA NVVM Compiler
//
// Compiler Build ID: CL-36424714
// Cuda compilation tools, release 13.0, V13.0.88
// Based on NVVM 20.0.0
//

.version 9.0
.target sm_100
.address_size 64

	// .globl	_Z15forward_kernel1PKfPfS0_iii
.const .align 4 .b8 c_biases[512];
.const .align 4 .b8 c_bias_gradients[512];
.extern .shared .align 16 .b8 shared_inputs[];
.extern .shared .align 16 .b8 shared_output_gradients[];

.visible .entry _Z15forward_kernel1PKfPfS0_iii(
	.param .u64 .ptr .align 1 _Z15forward_kernel1PKfPfS0_iii_param_0,
	.param .u64 .ptr .align 1 _Z15forward_kernel1PKfPfS0_iii_param_1,
	.param .u64 .ptr .align 1 _Z15forward_kernel1PKfPfS0_iii_param_2,
	.param .u32 _Z15forward_kernel1PKfPfS0_iii_param_3,
	.param .u32 _Z15forward_kernel1PKfPfS0_iii_param_4,
	.param .u32 _Z15forward_kernel1PKfPfS0_iii_param_5
)
{
	.reg .pred 	%p<14>;
	.reg .b32 	%r<53>;
	.reg .b32 	%f<111>;
	.reg .b64 	%rd<39>;

	ld.param.u64 	%rd8, [_Z15forward_kernel1PKfPfS0_iii_param_0];
	ld.param.u64 	%rd9, [_Z15forward_kernel1PKfPfS0_iii_param_1];
	ld.param.u64 	%rd10, [_Z15forward_kernel1PKfPfS0_iii_param_2];
	ld.param.u32 	%r24, [_Z15forward_kernel1PKfPfS0_iii_param_3];
	ld.param.u32 	%r25, [_Z15forward_kernel1PKfPfS0_iii_param_4];
	ld.param.u32 	%r26, [_Z15forward_kernel1PKfPfS0_iii_param_5];
	cvta.to.global.u64 	%rd1, %rd10;
	mov.u32 	%r1, %ctaid.x;
	mov.u32 	%r2, %tid.x;
	setp.ge.u32 	%p1, %r2, %r24;
	@%p1 bra 	$L__BB0_2;
	cvta.to.global.u64 	%rd11, %rd8;
	mad.lo.s32 	%r27, %r24, %r1, %r2;
	mul.wide.u32 	%rd12, %r27, 4;
	add.s64 	%rd13, %rd11, %rd12;
	ld.global.f32 	%f15, [%rd13];
	shl.b32 	%r28, %r2, 2;
	mov.u32 	%r29, shared_inputs;
	add.s32 	%r30, %r29, %r28;
	st.shared.f32 	[%r30], %f15;
$L__BB0_2:
	bar.sync 	0;
	setp.ge.s32 	%p2, %r1, %r26;
	setp.ge.s32 	%p3, %r2, %r25;
	or.pred  	%p4, %p3, %p2;
	@%p4 bra 	$L__BB0_17;
	mul.wide.u32 	%rd14, %r2, 4;
	mov.u64 	%rd15, c_biases;
	add.s64 	%rd16, %rd15, %rd14;
	ld.const.f32 	%f110, [%rd16];
	setp.lt.s32 	%p5, %r24, 1;
	@%p5 bra 	$L__BB0_16;
	mul.lo.s32 	%r3, %r24, %r2;
	and.b32  	%r4, %r24, 15;
	setp.lt.u32 	%p6, %r24, 16;
	mov.b32 	%r49, 0;
	@%p6 bra 	$L__BB0_7;
	and.b32  	%r49, %r24, 2147483632;
	neg.s32 	%r47, %r49;
	mul.wide.u32 	%rd17, %r3, 4;
	add.s64 	%rd18, %rd17, %rd1;
	add.s64 	%rd37, %rd18, 32;
	mov.u32 	%r33, shared_inputs;
	add.s32 	%r46, %r33, 32;
$L__BB0_6:
	.pragma "nounroll";
	ld.shared.v4.f32 	{%f17, %f18, %f19, %f20}, [%r46+-32];
	ld.global.f32 	%f21, [%rd37+-32];
	fma.rn.f32 	%f22, %f17, %f21, %f110;
	ld.global.f32 	%f23, [%rd37+-28];
	fma.rn.f32 	%f24, %f18, %f23, %f22;
	ld.global.f32 	%f25, [%rd37+-24];
	fma.rn.f32 	%f26, %f19, %f25, %f24;
	ld.global.f32 	%f27, [%rd37+-20];
	fma.rn.f32 	%f28, %f20, %f27, %f26;
	ld.shared.v4.f32 	{%f29, %f30, %f31, %f32}, [%r46+-16];
	ld.global.f32 	%f33, [%rd37+-16];
	fma.rn.f32 	%f34, %f29, %f33, %f28;
	ld.global.f32 	%f35, [%rd37+-12];
	fma.rn.f32 	%f36, %f30, %f35, %f34;
	ld.global.f32 	%f37, [%rd37+-8];
	fma.rn.f32 	%f38, %f31, %f37, %f36;
	ld.global.f32 	%f39, [%rd37+-4];
	fma.rn.f32 	%f40, %f32, %f39, %f38;
	ld.shared.v4.f32 	{%f41, %f42, %f43, %f44}, [%r46];
	ld.global.f32 	%f45, [%rd37];
	fma.rn.f32 	%f46, %f41, %f45, %f40;
	ld.global.f32 	%f47, [%rd37+4];
	fma.rn.f32 	%f48, %f42, %f47, %f46;
	ld.global.f32 	%f49, [%rd37+8];
	fma.rn.f32 	%f50, %f43, %f49, %f48;
	ld.global.f32 	%f51, [%rd37+12];
	fma.rn.f32 	%f52, %f44, %f51, %f50;
	ld.shared.v4.f32 	{%f53, %f54, %f55, %f56}, [%r46+16];
	ld.global.f32 	%f57, [%rd37+16];
	fma.rn.f32 	%f58, %f53, %f57, %f52;
	ld.global.f32 	%f59, [%rd37+20];
	fma.rn.f32 	%f60, %f54, %f59, %f58;
	ld.global.f32 	%f61, [%rd37+24];
	fma.rn.f32 	%f62, %f55, %f61, %f60;
	ld.global.f32 	%f63, [%rd37+28];
	fma.rn.f32 	%f110, %f56, %f63, %f62;
	add.s32 	%r47, %r47, 16;
	add.s32 	%r46, %r46, 64;
	add.s64 	%rd37, %rd37, 64;
	setp.ne.s32 	%p7, %r47, 0;
	@%p7 bra 	$L__BB0_6;
$L__BB0_7:
	setp.eq.s32 	%p8, %r4, 0;
	@%p8 bra 	$L__BB0_16;
	and.b32  	%r12, %r24, 7;
	setp.lt.u32 	%p9, %r4, 8;
	@%p9 bra 	$L__BB0_10;
	shl.b32 	%r34, %r49, 2;
	mov.u32 	%r35, shared_inputs;
	add.s32 	%r36, %r35, %r34;
	ld.shared.f32 	%f65, [%r36];
	add.s32 	%r37, %r49, %r3;
	mul.wide.u32 	%rd19, %r37, 4;
	add.s64 	%rd20, %rd1, %rd19;
	ld.global.f32 	%f66, [%rd20];
	fma.rn.f32 	%f67, %f65, %f66, %f110;
	ld.shared.f32 	%f68, [%r36+4];
	cvt.u64.u32 	%rd21, %r3;
	cvt.u64.u32 	%rd22, %r49;
	add.s64 	%rd23, %rd22, %rd21;
	shl.b64 	%rd24, %rd23, 2;
	add.s64 	%rd25, %rd1, %rd24;
	ld.global.f32 	%f69, [%rd25+4];
	fma.rn.f32 	%f70, %f68, %f69, %f67;
	ld.shared.f32 	%f71, [%r36+8];
	ld.global.f32 	%f72, [%rd25+8];
	fma.rn.f32 	%f73, %f71, %f72, %f70;
	ld.shared.f32 	%f74, [%r36+12];
	ld.global.f32 	%f75, [%rd25+12];
	fma.rn.f32 	%f76, %f74, %f75, %f73;
	ld.shared.f32 	%f77, [%r36+16];
	ld.global.f32 	%f78, [%rd25+16];
	fma.rn.f32 	%f79, %f77, %f78, %f76;
	ld.shared.f32 	%f80, [%r36+20];
	ld.global.f32 	%f81, [%rd25+20];
	fma.rn.f32 	%f82, %f80, %f81, %f79;
	ld.shared.f32 	%f83, [%r36+24];
	ld.global.f32 	%f84, [%rd25+24];
	fma.rn.f32 	%f85, %f83, %f84, %f82;
	ld.shared.f32 	%f86, [%r36+28];
	ld.global.f32 	%f87, [%rd25+28];
	fma.rn.f32 	%f110, %f86, %f87, %f85;
	add.s32 	%r49, %r49, 8;
$L__BB0_10:
	setp.eq.s32 	%p10, %r12, 0;
	@%p10 bra 	$L__BB0_16;
	and.b32  	%r15, %r24, 3;
	setp.lt.u32 	%p11, %r12, 4;
	@%p11 bra 	$L__BB0_13;
	shl.b32 	%r38, %r49, 2;
	mov.u32 	%r39, shared_inputs;
	add.s32 	%r40, %r39, %r38;
	ld.shared.f32 	%f89, [%r40];
	add.s32 	%r41, %r49, %r3;
	mul.wide.u32 	%rd26, %r41, 4;
	add.s64 	%rd27, %rd1, %rd26;
	ld.global.f32 	%f90, [%rd27];
	fma.rn.f32 	%f91, %f89, %f90, %f110;
	ld.shared.f32 	%f92, [%r40+4];
	cvt.u64.u32 	%rd28, %r3;
	cvt.u64.u32 	%rd29, %r49;
	add.s64 	%rd30, %rd29, %rd28;
	shl.b64 	%rd31, %rd30, 2;
	add.s64 	%rd32, %rd1, %rd31;
	ld.global.f32 	%f93, [%rd32+4];
	fma.rn.f32 	%f94, %f92, %f93, %f91;
	ld.shared.f32 	%f95, [%r40+8];
	ld.global.f32 	%f96, [%rd32+8];
	fma.rn.f32 	%f97, %f95, %f96, %f94;
	ld.shared.f32 	%f98, [%r40+12];
	ld.global.f32 	%f99, [%rd32+12];
	fma.rn.f32 	%f110, %f98, %f99, %f97;
	add.s32 	%r49, %r49, 4;
$L__BB0_13:
	setp.eq.s32 	%p12, %r15, 0;
	@%p12 bra 	$L__BB0_16;
	add.s32 	%r42, %r49, %r3;
	mul.wide.u32 	%rd33, %r42, 4;
	add.s64 	%rd38, %rd1, %rd33;
	shl.b32 	%r43, %r49, 2;
	mov.u32 	%r44, shared_inputs;
	add.s32 	%r52, %r44, %r43;
	neg.s32 	%r51, %r15;
$L__BB0_15:
	.pragma "nounroll";
	ld.shared.f32 	%f100, [%r52];
	ld.global.f32 	%f101, [%rd38];
	fma.rn.f32 	%f110, %f100, %f101, %f110;
	add.s64 	%rd38, %rd38, 4;
	add.s32 	%r52, %r52, 4;
	add.s32 	%r51, %r51, 1;
	setp.ne.s32 	%p13, %r51, 0;
	@%p13 bra 	$L__BB0_15;
$L__BB0_16:
	mad.lo.s32 	%r45, %r25, %r1, %r2;
	cvta.to.global.u64 	%rd34, %rd9;
	mul.wide.u32 	%rd35, %r45, 4;
	add.s64 	%rd36, %rd34, %rd35;
	st.global.f32 	[%rd36], %f110;
$L__BB0_17:
	ret;

}
	// .globl	_Z16backward_kernel2PKfS0_PfS1_S0_S1_iii
.visible .entry _Z16backward_kernel2PKfS0_PfS1_S0_S1_iii(
	.param .u64 .ptr .align 1 _Z16backward_kernel2PKfS0_PfS1_S0_S1_iii_param_0,
	.param .u64 .ptr .align 1 _Z16backward_kernel2PKfS0_PfS1_S0_S1_iii_param_1,
	.param .u64 .ptr .align 1 _Z16backward_kernel2PKfS0_PfS1_S0_S1_iii_param_2,
	.param .u64 .ptr .align 1 _Z16backward_kernel2PKfS0_PfS1_S0_S1_iii_param_3,
	.param .u64 .ptr .align 1 _Z16backward_kernel2PKfS0_PfS1_S0_S1_iii_param_4,
	.param .u64 .ptr .align 1 _Z16backward_kernel2PKfS0_PfS1_S0_S1_iii_param_5,
	.param .u32 _Z16backward_kernel2PKfS0_PfS1_S0_S1_iii_param_6,
	.param .u32 _Z16backward_kernel2PKfS0_PfS1_S0_S1_iii_param_7,
	.param .u32 _Z16backward_kernel2PKfS0_PfS1_S0_S1_iii_param_8
)
{
	.reg .pred 	%p<36>;
	.reg .b32 	%r<131>;
	.reg .b32 	%f<189>;
	.reg .b64 	%rd<88>;

	ld.param.u64 	%rd7, [_Z16backward_kernel2PKfS0_PfS1_S0_S1_iii_param_0];
	ld.param.u64 	%rd10, [_Z16backward_kernel2PKfS0_PfS1_S0_S1_iii_param_1];
	ld.param.u64 	%rd11, [_Z16backward_kernel2PKfS0_PfS1_S0_S1_iii_param_3];
	ld.param.u64 	%rd9, [_Z16backward_kernel2PKfS0_PfS1_S0_S1_iii_param_4];
	ld.param.u64 	%rd12, [_Z16backward_kernel2PKfS0_PfS1_S0_S1_iii_param_5];
	ld.param.u32 	%r60, [_Z16backward_kernel2PKfS0_PfS1_S0_S1_iii_param_6];
	ld.param.u32 	%r61, [_Z16backward_kernel2PKfS0_PfS1_S0_S1_iii_param_7];
	ld.param.u32 	%r62, [_Z16backward_kernel2PKfS0_PfS1_S0_S1_iii_param_8];
	cvta.to.global.u64 	%rd1, %rd11;
	cvta.to.global.u64 	%rd2, %rd10;
	cvta.to.global.u64 	%rd3, %rd12;
	mov.u32 	%r1, %ctaid.y;
	mov.u32 	%r2, %tid.x;
	mov.u32 	%r63, %ctaid.x;
	mov.u32 	%r64, %ntid.x;
	mad.lo.s32 	%r3, %r63, %r64, %r2;
	setp.ge.u32 	%p1, %r2, %r61;
	@%p1 bra 	$L__BB1_2;
	cvta.to.global.u64 	%rd13, %rd7;
	mad.lo.s32 	%r65, %r61, %r1, %r2;
	mul.wide.u32 	%rd14, %r65, 4;
	add.s64 	%rd15, %rd13, %rd14;
	ld.global.f32 	%f15, [%rd15];
	shl.b32 	%r66, %r2, 2;
	mov.u32 	%r67, shared_output_gradients;
	add.s32 	%r68, %r67, %r66;
	st.shared.f32 	[%r68], %f15;
$L__BB1_2:
	bar.sync 	0;
	setp.ge.s32 	%p2, %r3, %r60;
	setp.ge.s32 	%p3, %r1, %r62;
	or.pred  	%p4, %p2, %p3;
	@%p4 bra 	$L__BB1_29;
	mad.lo.s32 	%r4, %r60, %r1, %r3;
	cvta.to.global.u64 	%rd16, %rd9;
	mul.wide.s32 	%rd17, %r4, 4;
	add.s64 	%rd18, %rd16, %rd17;
	ld.global.f32 	%f1, [%rd18];
	setp.lt.s32 	%p5, %r61, 1;
	@%p5 bra 	$L__BB1_15;
	and.b32  	%r5, %r61, 7;
	setp.lt.u32 	%p6, %r61, 8;
	mov.b32 	%r115, 0;
	@%p6 bra 	$L__BB1_7;
	and.b32  	%r115, %r61, 2147483640;
	neg.s32 	%r113, %r115;
	mov.u32 	%r71, shared_output_gradients;
	add.s32 	%r111, %r71, 16;
	shl.b32 	%r8, %r60, 3;
	mul.wide.s32 	%rd21, %r60, 4;
	mov.u32 	%r112, %r3;
$L__BB1_6:
	.pragma "nounroll";
	mul.wide.s32 	%rd19, %r112, 4;
	add.s64 	%rd20, %rd1, %rd19;
	ld.shared.f32 	%f16, [%r111+-16];
	mul.f32 	%f17, %f1, %f16;
	atom.global.add.f32 	%f18, [%rd20], %f17;
	add.s64 	%rd22, %rd20, %rd21;
	ld.shared.f32 	%f19, [%r111+-12];
	mul.f32 	%f20, %f1, %f19;
	atom.global.add.f32 	%f21, [%rd22], %f20;
	add.s64 	%rd23, %rd22, %rd21;
	ld.shared.f32 	%f22, [%r111+-8];
	mul.f32 	%f23, %f1, %f22;
	atom.global.add.f32 	%f24, [%rd23], %f23;
	add.s64 	%rd24, %rd23, %rd21;
	ld.shared.f32 	%f25, [%r111+-4];
	mul.f32 	%f26, %f1, %f25;
	atom.global.add.f32 	%f27, [%rd24], %f26;
	add.s64 	%rd25, %rd24, %rd21;
	ld.shared.f32 	%f28, [%r111];
	mul.f32 	%f29, %f1, %f28;
	atom.global.add.f32 	%f30, [%rd25], %f29;
	add.s64 	%rd26, %rd25, %rd21;
	ld.shared.f32 	%f31, [%r111+4];
	mul.f32 	%f32, %f1, %f31;
	atom.global.add.f32 	%f33, [%rd26], %f32;
	add.s64 	%rd27, %rd26, %rd21;
	ld.shared.f32 	%f34, [%r111+8];
	mul.f32 	%f35, %f1, %f34;
	atom.global.add.f32 	%f36, [%rd27], %f35;
	add.s64 	%rd28, %rd27, %rd21;
	ld.shared.f32 	%f37, [%r111+12];
	mul.f32 	%f38, %f1, %f37;
	atom.global.add.f32 	%f39, [%rd28], %f38;
	add.s32 	%r113, %r113, 8;
	add.s32 	%r112, %r112, %r8;
	add.s32 	%r111, %r111, 32;
	setp.ne.s32 	%p7, %r113, 0;
	@%p7 bra 	$L__BB1_6;
$L__BB1_7:
	setp.eq.s32 	%p8, %r5, 0;
	@%p8 bra 	$L__BB1_15;
	and.b32  	%r16, %r61, 3;
	setp.lt.u32 	%p9, %r5, 4;
	@%p9 bra 	$L__BB1_10;
	mad.lo.s32 	%r72, %r115, %r60, %r3;
	mul.wide.s32 	%rd29, %r72, 4;
	add.s64 	%rd30, %rd1, %rd29;
	shl.b32 	%r73, %r115, 2;
	mov.u32 	%r74, shared_output_gradients;
	add.s32 	%r75, %r74, %r73;
	ld.shared.f32 	%f40, [%r75];
	mul.f32 	%f41, %f1, %f40;
	atom.global.add.f32 	%f42, [%rd30], %f41;
	mul.wide.s32 	%rd31, %r60, 4;
	add.s64 	%rd32, %rd30, %rd31;
	ld.shared.f32 	%f43, [%r75+4];
	mul.f32 	%f44, %f1, %f43;
	atom.global.add.f32 	%f45, [%rd32], %f44;
	add.s64 	%rd33, %rd32, %rd31;
	ld.shared.f32 	%f46, [%r75+8];
	mul.f32 	%f47, %f1, %f46;
	atom.global.add.f32 	%f48, [%rd33], %f47;
	add.s64 	%rd34, %rd33, %rd31;
	ld.shared.f32 	%f49, [%r75+12];
	mul.f32 	%f50, %f1, %f49;
	atom.global.add.f32 	%f51, [%rd34], %f50;
	add.s32 	%r115, %r115, 4;
$L__BB1_10:
	setp.eq.s32 	%p10, %r16, 0;
	@%p10 bra 	$L__BB1_15;
	setp.eq.s32 	%p11, %r16, 1;
	@%p11 bra 	$L__BB1_13;
	mad.lo.s32 	%r76, %r115, %r60, %r3;
	mul.wide.s32 	%rd35, %r76, 4;
	add.s64 	%rd36, %rd1, %rd35;
	shl.b32 	%r77, %r115, 2;
	mov.u32 	%r78, shared_output_gradients;
	add.s32 	%r79, %r78, %r77;
	ld.shared.f32 	%f52, [%r79];
	mul.f32 	%f53, %f1, %f52;
	atom.global.add.f32 	%f54, [%rd36], %f53;
	mul.wide.s32 	%rd37, %r60, 4;
	add.s64 	%rd38, %rd36, %rd37;
	ld.shared.f32 	%f55, [%r79+4];
	mul.f32 	%f56, %f1, %f55;
	atom.global.add.f32 	%f57, [%rd38], %f56;
	add.s32 	%r115, %r115, 2;
$L__BB1_13:
	and.b32  	%r80, %r61, 1;
	setp.eq.b32 	%p12, %r80, 1;
	not.pred 	%p13, %p12;
	@%p13 bra 	$L__BB1_15;
	mad.lo.s32 	%r81, %r115, %r60, %r3;
	mul.wide.s32 	%rd39, %r81, 4;
	add.s64 	%rd40, %rd1, %rd39;
	shl.b32 	%r82, %r115, 2;
	mov.u32 	%r83, shared_output_gradients;
	add.s32 	%r84, %r83, %r82;
	ld.shared.f32 	%f58, [%r84];
	mul.f32 	%f59, %f1, %f58;
	atom.global.add.f32 	%f60, [%rd40], %f59;
$L__BB1_15:
	setp.lt.s32 	%p14, %r61, 1;
	setp.leu.f32 	%p15, %f1, 0f00000000;
	mov.f32 	%f188, 0f00000000;
	or.pred  	%p16, %p15, %p14;
	@%p16 bra 	$L__BB1_28;
	and.b32  	%r21, %r61, 15;
	setp.lt.u32 	%p17, %r61, 16;
	mov.f32 	%f188, 0f00000000;
	mov.b32 	%r121, 0;
	@%p17 bra 	$L__BB1_19;
	and.b32  	%r121, %r61, 2147483632;
	neg.s32 	%r119, %r121;
	mov.u32 	%r87, shared_output_gradients;
	add.s32 	%r117, %r87, 32;
	shl.b32 	%r24, %r60, 4;
	mov.f32 	%f188, 0f00000000;
	mul.wide.s32 	%rd43, %r60, 4;
	mov.u32 	%r118, %r3;
$L__BB1_18:
	.pragma "nounroll";
	ld.shared.v4.f32 	{%f65, %f66, %f67, %f68}, [%r117+-32];
	mul.wide.s32 	%rd41, %r118, 4;
	add.s64 	%rd42, %rd2, %rd41;
	ld.global.f32 	%f69, [%rd42];
	fma.rn.f32 	%f70, %f65, %f69, %f188;
	add.s64 	%rd44, %rd42, %rd43;
	ld.global.f32 	%f71, [%rd44];
	fma.rn.f32 	%f72, %f66, %f71, %f70;
	add.s64 	%rd45, %rd44, %rd43;
	ld.global.f32 	%f73, [%rd45];
	fma.rn.f32 	%f74, %f67, %f73, %f72;
	add.s64 	%rd46, %rd45, %rd43;
	ld.global.f32 	%f75, [%rd46];
	fma.rn.f32 	%f76, %f68, %f75, %f74;
	ld.shared.v4.f32 	{%f77, %f78, %f79, %f80}, [%r117+-16];
	add.s64 	%rd47, %rd46, %rd43;
	ld.global.f32 	%f81, [%rd47];
	fma.rn.f32 	%f82, %f77, %f81, %f76;
	add.s64 	%rd48, %rd47, %rd43;
	ld.global.f32 	%f83, [%rd48];
	fma.rn.f32 	%f84, %f78, %f83, %f82;
	add.s64 	%rd49, %rd48, %rd43;
	ld.global.f32 	%f85, [%rd49];
	fma.rn.f32 	%f86, %f79, %f85, %f84;
	add.s64 	%rd50, %rd49, %rd43;
	ld.global.f32 	%f87, [%rd50];
	fma.rn.f32 	%f88, %f80, %f87, %f86;
	ld.shared.v4.f32 	{%f89, %f90, %f91, %f92}, [%r117];
	add.s64 	%rd51, %rd50, %rd43;
	ld.global.f32 	%f93, [%rd51];
	fma.rn.f32 	%f94, %f89, %f93, %f88;
	add.s64 	%rd52, %rd51, %rd43;
	ld.global.f32 	%f95, [%rd52];
	fma.rn.f32 	%f96, %f90, %f95, %f94;
	add.s64 	%rd53, %rd52, %rd43;
	ld.global.f32 	%f97, [%rd53];
	fma.rn.f32 	%f98, %f91, %f97, %f96;
	add.s64 	%rd54, %rd53, %rd43;
	ld.global.f32 	%f99, [%rd54];
	fma.rn.f32 	%f100, %f92, %f99, %f98;
	ld.shared.v4.f32 	{%f101, %f102, %f103, %f104}, [%r117+16];
	add.s64 	%rd55, %rd54, %rd43;
	ld.global.f32 	%f105, [%rd55];
	fma.rn.f32 	%f106, %f101, %f105, %f100;
	add.s64 	%rd56, %rd55, %rd43;
	ld.global.f32 	%f107, [%rd56];
	fma.rn.f32 	%f108, %f102, %f107, %f106;
	add.s64 	%rd57, %rd56, %rd43;
	ld.global.f32 	%f109, [%rd57];
	fma.rn.f32 	%f110, %f103, %f109, %f108;
	add.s64 	%rd58, %rd57, %rd43;
	ld.global.f32 	%f111, [%rd58];
	fma.rn.f32 	%f188, %f104, %f111, %f110;
	add.s32 	%r119, %r119, 16;
	add.s32 	%r118, %r118, %r24;
	add.s32 	%r117, %r117, 64;
	setp.ne.s32 	%p18, %r119, 0;
	@%p18 bra 	$L__BB1_18;
$L__BB1_19:
	setp.eq.s32 	%p19, %r21, 0;
	@%p19 bra 	$L__BB1_28;
	and.b32  	%r32, %r61, 7;
	setp.lt.u32 	%p20, %r21, 8;
	@%p20 bra 	$L__BB1_22;
	shl.b32 	%r88, %r121, 2;
	mov.u32 	%r89, shared_output_gradients;
	add.s32 	%r90, %r89, %r88;
	ld.shared.f32 	%f113, [%r90];
	mad.lo.s32 	%r91, %r121, %r60, %r3;
	mul.wide.s32 	%rd59, %r91, 4;
	add.s64 	%rd60, %rd2, %rd59;
	ld.global.f32 	%f114, [%rd60];
	fma.rn.f32 	%f115, %f113, %f114, %f188;
	ld.shared.f32 	%f116, [%r90+4];
	mul.wide.s32 	%rd61, %r60, 4;
	add.s64 	%rd62, %rd60, %rd61;
	ld.global.f32 	%f117, [%rd62];
	fma.rn.f32 	%f118, %f116, %f117, %f115;
	ld.shared.f32 	%f119, [%r90+8];
	add.s64 	%rd63, %rd62, %rd61;
	ld.global.f32 	%f120, [%rd63];
	fma.rn.f32 	%f121, %f119, %f120, %f118;
	ld.shared.f32 	%f122, [%r90+12];
	add.s64 	%rd64, %rd63, %rd61;
	ld.global.f32 	%f123, [%rd64];
	fma.rn.f32 	%f124, %f122, %f123, %f121;
	ld.shared.f32 	%f125, [%r90+16];
	add.s64 	%rd65, %rd64, %rd61;
	ld.global.f32 	%f126, [%rd65];
	fma.rn.f32 	%f127, %f125, %f126, %f124;
	ld.shared.f32 	%f128, [%r90+20];
	add.s64 	%rd66, %rd65, %rd61;
	ld.global.f32 	%f129, [%rd66];
	fma.rn.f32 	%f130, %f128, %f129, %f127;
	ld.shared.f32 	%f131, [%r90+24];
	add.s64 	%rd67, %rd66, %rd61;
	ld.global.f32 	%f132, [%rd67];
	fma.rn.f32 	%f133, %f131, %f132, %f130;
	ld.shared.f32 	%f134, [%r90+28];
	add.s64 	%rd68, %rd67, %rd61;
	ld.global.f32 	%f135, [%rd68];
	fma.rn.f32 	%f188, %f134, %f135, %f133;
	add.s32 	%r121, %r121, 8;
$L__BB1_22:
	setp.eq.s32 	%p21, %r32, 0;
	@%p21 bra 	$L__BB1_28;
	and.b32  	%r35, %r61, 3;
	setp.lt.u32 	%p22, %r32, 4;
	@%p22 bra 	$L__BB1_25;
	shl.b32 	%r92, %r121, 2;
	mov.u32 	%r93, shared_output_gradients;
	add.s32 	%r94, %r93, %r92;
	ld.shared.f32 	%f137, [%r94];
	mad.lo.s32 	%r95, %r121, %r60, %r3;
	mul.wide.s32 	%rd69, %r95, 4;
	add.s64 	%rd70, %rd2, %rd69;
	ld.global.f32 	%f138, [%rd70];
	fma.rn.f32 	%f139, %f137, %f138, %f188;
	ld.shared.f32 	%f140, [%r94+4];
	mul.wide.s32 	%rd71, %r60, 4;
	add.s64 	%rd72, %rd70, %rd71;
	ld.global.f32 	%f141, [%rd72];
	fma.rn.f32 	%f142, %f140, %f141, %f139;
	ld.shared.f32 	%f143, [%r94+8];
	add.s64 	%rd73, %rd72, %rd71;
	ld.global.f32 	%f144, [%rd73];
	fma.rn.f32 	%f145, %f143, %f144, %f142;
	ld.shared.f32 	%f146, [%r94+12];
	add.s64 	%rd74, %rd73, %rd71;
	ld.global.f32 	%f147, [%rd74];
	fma.rn.f32 	%f188, %f146, %f147, %f145;
	add.s32 	%r121, %r121, 4;
$L__BB1_25:
	setp.eq.s32 	%p23, %r35, 0;
	@%p23 bra 	$L__BB1_28;
	mad.lo.s32 	%r125, %r121, %r60, %r3;
	shl.b32 	%r96, %r121, 2;
	mov.u32 	%r97, shared_output_gradients;
	add.s32 	%r124, %r97, %r96;
	neg.s32 	%r123, %r35;
$L__BB1_27:
	.pragma "nounroll";
	ld.shared.f32 	%f148, [%r124];
	mul.wide.s32 	%rd75, %r125, 4;
	add.s64 	%rd76, %rd2, %rd75;
	ld.global.f32 	%f149, [%rd76];
	fma.rn.f32 	%f188, %f148, %f149, %f188;
	add.s32 	%r125, %r125, %r60;
	add.s32 	%r124, %r124, 4;
	add.s32 	%r123, %r123, 1;
	setp.ne.s32 	%p24, %r123, 0;
	@%p24 bra 	$L__BB1_27;
$L__BB1_28:
	ld.param.u64 	%rd86, [_Z16backward_kernel2PKfS0_PfS1_S0_S1_iii_param_2];
	cvta.to.global.u64 	%rd77, %rd86;
	add.s64 	%rd79, %rd77, %rd17;
	st.global.f32 	[%rd79], %f188;
$L__BB1_29:
	setp.ne.s32 	%p25, %r2, 0;
	setp.lt.s32 	%p26, %r61, 1;
	or.pred  	%p27, %p25, %p26;
	@%p27 bra 	$L__BB1_41;
	and.b32  	%r47, %r61, 7;
	setp.lt.u32 	%p28, %r61, 8;
	mov.b32 	%r129, 0;
	@%p28 bra 	$L__BB1_33;
	and.b32  	%r129, %r61, 2147483640;
	neg.s32 	%r127, %r129;
	mov.u32 	%r100, shared_output_gradients;
	add.s32 	%r126, %r100, 16;
	add.s64 	%rd87, %rd3, 16;
$L__BB1_32:
	.pragma "nounroll";
	ld.shared.f32 	%f150, [%r126+-16];
	atom.global.add.f32 	%f151, [%rd87+-16], %f150;
	ld.shared.f32 	%f152, [%r126+-12];
	atom.global.add.f32 	%f153, [%rd87+-12], %f152;
	ld.shared.f32 	%f154, [%r126+-8];
	atom.global.add.f32 	%f155, [%rd87+-8], %f154;
	ld.shared.f32 	%f156, [%r126+-4];
	atom.global.add.f32 	%f157, [%rd87+-4], %f156;
	ld.shared.f32 	%f158, [%r126];
	atom.global.add.f32 	%f159, [%rd87], %f158;
	ld.shared.f32 	%f160, [%r126+4];
	atom.global.add.f32 	%f161, [%rd87+4], %f160;
	ld.shared.f32 	%f162, [%r126+8];
	atom.global.add.f32 	%f163, [%rd87+8], %f162;
	ld.shared.f32 	%f164, [%r126+12];
	atom.global.add.f32 	%f165, [%rd87+12], %f164;
	add.s32 	%r127, %r127, 8;
	add.s64 	%rd87, %rd87, 32;
	add.s32 	%r126, %r126, 32;
	setp.ne.s32 	%p29, %r127, 0;
	@%p29 bra 	$L__BB1_32;
$L__BB1_33:
	setp.eq.s32 	%p30, %r47, 0;
	@%p30 bra 	$L__BB1_41;
	and.b32  	%r55, %r61, 3;
	setp.lt.u32 	%p31, %r47, 4;
	@%p31 bra 	$L__BB1_36;
	mul.wide.u32 	%rd80, %r129, 4;
	add.s64 	%rd81, %rd3, %rd80;
	shl.b32 	%r101, %r129, 2;
	mov.u32 	%r102, shared_output_gradients;
	add.s32 	%r103, %r102, %r101;
	ld.shared.f32 	%f166, [%r103];
	atom.global.add.f32 	%f167, [%rd81], %f166;
	ld.shared.f32 	%f168, [%r103+4];
	atom.global.add.f32 	%f169, [%rd81+4], %f168;
	ld.shared.f32 	%f170, [%r103+8];
	atom.global.add.f32 	%f171, [%rd81+8], %f170;
	ld.shared.f32 	%f172, [%r103+12];
	atom.global.add.f32 	%f173, [%rd81+12], %f172;
	add.s32 	%r129, %r129, 4;
$L__BB1_36:
	setp.eq.s32 	%p32, %r55, 0;
	@%p32 bra 	$L__BB1_41;
	setp.eq.s32 	%p33, %r55, 1;
	@%p33 bra 	$L__BB1_39;
	mul.wide.u32 	%rd82, %r129, 4;
	add.s64 	%rd83, %rd3, %rd82;
	shl.b32 	%r104, %r129, 2;
	mov.u32 	%r105, shared_output_gradients;
	add.s32 	%r106, %r105, %r104;
	ld.shared.f32 	%f174, [%r106];
	atom.global.add.f32 	%f175, [%rd83], %f174;
	ld.shared.f32 	%f176, [%r106+4];
	atom.global.add.f32 	%f177, [%rd83+4], %f176;
	add.s32 	%r129, %r129, 2;
$L__BB1_39:
	and.b32  	%r107, %r61, 1;
	setp.eq.b32 	%p34, %r107, 1;
	not.pred 	%p35, %p34;
	@%p35 bra 	$L__BB1_41;
	mul.wide.u32 	%rd84, %r129, 4;
	add.s64 	%rd85, %rd3, %rd84;
	shl.b32 	%r108, %r129, 2;
	mov.u32 	%r109, shared_output_gradients;
	add.s32 	%r110, %r109, %r108;
	ld.shared.f32 	%f178, [%r110];
	atom.global.add.f32 	%f179, [%rd85], %f178;
$L__BB1_41:
	ret;

}
	// .globl	_Z21update_weights_kernelPfS_PKffii
.visible .entry _Z21update_weights_kernelPfS_PKffii(
	.param .u64 .ptr .align 1 _Z21update_weights_kernelPfS_PKffii_param_0,
	.param .u64 .ptr .align 1 _Z21update_weights_kernelPfS_PKffii_param_1,
	.param .u64 .ptr .align 1 _Z21update_weights_kernelPfS_PKffii_param_2,
	.param .f32 _Z21update_weights_kernelPfS_PKffii_param_3,
	.param .u32 _Z21update_weights_kernelPfS_PKffii_param_4,
	.param .u32 _Z21update_weights_kernelPfS_PKffii_param_5
)
{
	.reg .pred 	%p<3>;
	.reg .b32 	%r<10>;
	.reg .b32 	%f<10>;
	.reg .b64 	%rd<14>;

	ld.param.u64 	%rd1, [_Z21update_weights_kernelPfS_PKffii_param_0];
	ld.param.u64 	%rd2, [_Z21update_weights_kernelPfS_PKffii_param_1];
	ld.param.u64 	%rd3, [_Z21update_weights_kernelPfS_PKffii_param_2];
	ld.param.f32 	%f1, [_Z21update_weights_kernelPfS_PKffii_param_3];
	ld.param.u32 	%r3, [_Z21update_weights_kernelPfS_PKffii_param_4];
	mov.u32 	%r4, %ctaid.x;
	mov.u32 	%r5, %ntid.x;
	mov.u32 	%r6, %tid.x;
	mad.lo.s32 	%r7, %r4, %r5, %r6;
	div.s32 	%r1, %r7, %r3;
	mul.lo.s32 	%r8, %r1, %r3;
	sub.s32 	%r2, %r7, %r8;
	setp.lt.s32 	%p1, %r3, 0;
	@%p1 bra 	$L__BB2_2;
	cvta.to.global.u64 	%rd4, %rd3;
	cvta.to.global.u64 	%rd5, %rd1;
	mad.lo.s32 	%r9, %r1, %r3, %r2;
	mul.wide.s32 	%rd6, %r9, 4;
	add.s64 	%rd7, %rd4, %rd6;
	ld.global.f32 	%f2, [%rd7];
	mul.f32 	%f3, %f1, %f2;
	add.s64 	%rd8, %rd5, %rd6;
	ld.global.f32 	%f4, [%rd8];
	sub.f32 	%f5, %f4, %f3;
	st.global.f32 	[%rd8], %f5;
$L__BB2_2:
	setp.ne.s32 	%p2, %r2, 0;
	@%p2 bra 	$L__BB2_4;
	mul.wide.s32 	%rd9, %r1, 4;
	mov.u64 	%rd10, c_bias_gradients;
	add.s64 	%rd11, %rd10, %rd9;
	ld.const.f32 	%f6, [%rd11];
	mul.f32 	%f7, %f1, %f6;
	cvta.to.global.u64 	%rd12, %rd2;
	add.s64 	%rd13, %rd12, %rd9;
	ld.global.f32 	%f8, [%rd13];
	sub.f32 	%f9, %f8, %f7;
	st.global.f32 	[%rd13], %f9;
$L__BB2_4:
	ret;

}


// ===== COMPILED SASS (sm_100) =====

	.target	sm_100

	.elftype	@"ET_EXEC"


//--------------------- .note.nv.tkinfo           --------------------------
	.section	.note.nv.tkinfo,"",@"SHT_NOTE"
	.sectionflags	@"SHF_NOTE_NV_TKINFO"
	.tkinfo
        /*0018*/ 	.word	0x00000002
        /*0030*/ 	.string	""
        /*0030*/ 	.string	"ptxas"
        /*0030*/ 	.string	"Cuda compilation tools, release 13.0, V13.0.88"
        /*0030*/ 	.string	"Build cuda_13.0.r13.0/compiler.36424714_0"
        /*0030*/ 	.string	"-arch sm_100 -m 64 "



//--------------------- .note.nv.cuinfo           --------------------------
	.section	.note.nv.cuinfo,"",@"SHT_NOTE"
	.sectionflags	@"SHF_NOTE_NV_CUINFO"
        /*0018*/ 	.short	0x0002
        /*001a*/ 	.short	0x0064
        /*001c*/ 	.short	0x0082
	.zero		2


//--------------------- .nv.info                  --------------------------
	.section	.nv.info,"",@"SHT_CUDA_INFO"
	.align	4


	//----- nvinfo : EIATTR_REGCOUNT
	.align		4
        /*0000*/ 	.byte	0x04, 0x2f
        /*0002*/ 	.short	(.L_3 - .L_2)
	.align		4
.L_2:
        /*0004*/ 	.word	index@(_Z15forward_kernel1PKfPfS0_iii)
        /*0008*/ 	.word	0x00000020


	//----- nvinfo : EIATTR_FRAME_SIZE
	.align		4
.L_3:
        /*000c*/ 	.byte	0x04, 0x11
        /*000e*/ 	.short	(.L_5 - .L_4)
	.align		4
.L_4:
        /*0010*/ 	.word	index@(_Z15forward_kernel1PKfPfS0_iii)
        /*0014*/ 	.word	0x00000000


	//----- nvinfo : EIATTR_REGCOUNT
	.align		4
.L_5:
        /*0018*/ 	.byte	0x04, 0x2f
        /*001a*/ 	.short	(.L_7 - .L_6)
	.align		4
.L_6:
        /*001c*/ 	.word	index@(_Z16backward_kernel2PKfS0_PfS1_S0_S1_iii)
        /*0020*/ 	.word	0x00000028


	//----- nvinfo : EIATTR_FRAME_SIZE
	.align		4
.L_7:
        /*0024*/ 	.byte	0x04, 0x11
        /*0026*/ 	.short	(.L_9 - .L_8)
	.align		4
.L_8:
        /*0028*/ 	.word	index@(_Z16backward_kernel2PKfS0_PfS1_S0_S1_iii)
        /*002c*/ 	.word	0x00000000


	//----- nvinfo : EIATTR_REGCOUNT
	.align		4
.L_9:
        /*0030*/ 	.byte	0x04, 0x2f
        /*0032*/ 	.short	(.L_11 - .L_10)
	.align		4
.L_10:
        /*0034*/ 	.word	index@(_Z21update_weights_kernelPfS_PKffii)
        /*0038*/ 	.word	0x0000000c


	//----- nvinfo : EIATTR_FRAME_SIZE
	.align		4
.L_11:
        /*003c*/ 	.byte	0x04, 0x11
        /*003e*/ 	.short	(.L_13 - .L_12)
	.align		4
.L_12:
        /*0040*/ 	.word	index@(_Z21update_weights_kernelPfS_PKffii)
        /*0044*/ 	.word	0x00000000


	//----- nvinfo : EIATTR_MIN_STACK_SIZE
	.align		4
.L_13:
        /*0048*/ 	.byte	0x04, 0x12
        /*004a*/ 	.short	(.L_15 - .L_14)
	.align		4
.L_14:
        /*004c*/ 	.word	index@(_Z21update_weights_kernelPfS_PKffii)
        /*0050*/ 	.word	0x00000000


	//----- nvinfo : EIATTR_MIN_STACK_SIZE
	.align		4
.L_15:
        /*0054*/ 	.byte	0x04, 0x12
        /*0056*/ 	.short	(.L_17 - .L_16)
	.align		4
.L_16:
        /*0058*/ 	.word	index@(_Z16backward_kernel2PKfS0_PfS1_S0_S1_iii)
        /*005c*/ 	.word	0x00000000


	//----- nvinfo : EIATTR_MIN_STACK_SIZE
	.align		4
.L_17:
        /*0060*/ 	.byte	0x04, 0x12
        /*0062*/ 	.short	(.L_19 - .L_18)
	.align		4
.L_18:
        /*0064*/ 	.word	index@(_Z15forward_kernel1PKfPfS0_iii)
        /*0068*/ 	.word	0x00000000
.L_19:


//--------------------- .nv.compat                --------------------------
	.section	.nv.compat,"",@"SHT_CUDA_COMPAT_INFO"
	.align	4
        /*0000*/ 	.byte	0x02, 0x09, 0x00, 0x00, 0x02, 0x02, 0x01, 0x00, 0x02, 0x05, 0x05, 0x00, 0x03, 0x07, 0x01, 0x01
        /*0010*/ 	.byte	0x02, 0x03, 0x00, 0x00, 0x02, 0x06, 0x01, 0x00, 0x04, 0x0b, 0x08, 0x00, 0x09, 0x00, 0x00, 0x00
        /*0020*/ 	.byte	0x00, 0x00, 0x00, 0x00


//--------------------- .nv.info._Z21update_weights_kernelPfS_PKffii --------------------------
	.section	.nv.info._Z21update_weights_kernelPfS_PKffii,"",@"SHT_CUDA_INFO"
	.sectionflags	@""
	.align	4


	//----- nvinfo : EIATTR_CUDA_API_VERSION
	.align		4
        /*0000*/ 	.byte	0x04, 0x37
        /*0002*/ 	.short	(.L_21 - .L_20)
.L_20:
        /*0004*/ 	.word	0x00000082


	//----- nvinfo : EIATTR_KPARAM_INFO
	.align		4
.L_21:
        /*0008*/ 	.byte	0x04, 0x17
        /*000a*/ 	.short	(.L_23 - .L_22)
.L_22:
        /*000c*/ 	.word	0x00000000
        /*0010*/ 	.short	0x0005
        /*0012*/ 	.short	0x0020
        /*0014*/ 	.byte	0x00, 0xf0, 0x11, 0x00


	//----- nvinfo : EIATTR_KPARAM_INFO
	.align		4
.L_23:
        /*0018*/ 	.byte	0x04, 0x17
        /*001a*/ 	.short	(.L_25 - .L_24)
.L_24:
        /*001c*/ 	.word	0x00000000
        /*0020*/ 	.short	0x0004
        /*0022*/ 	.short	0x001c
        /*0024*/ 	.byte	0x00, 0xf0, 0x11, 0x00


	//----- nvinfo : EIATTR_KPARAM_INFO
	.align		4
.L_25:
        /*0028*/ 	.byte	0x04, 0x17
        /*002a*/ 	.short	(.L_27 - .L_26)
.L_26:
        /*002c*/ 	.word	0x00000000
        /*0030*/ 	.short	0x0003
        /*0032*/ 	.short	0x0018
        /*0034*/ 	.byte	0x00, 0xf0, 0x11, 0x00


	//----- nvinfo : EIATTR_KPARAM_INFO
	.align		4
.L_27:
        /*0038*/ 	.byte	0x04, 0x17
        /*003a*/ 	.short	(.L_29 - .L_28)
.L_28:
        /*003c*/ 	.word	0x00000000
        /*0040*/ 	.short	0x0002
        /*0042*/ 	.short	0x0010
        /*0044*/ 	.byte	0x00, 0xf5, 0x21, 0x00


	//----- nvinfo : EIATTR_KPARAM_INFO
	.align		4
.L_29:
        /*0048*/ 	.byte	0x04, 0x17
        /*004a*/ 	.short	(.L_31 - .L_30)
.L_30:
        /*004c*/ 	.word	0x00000000
        /*0050*/ 	.short	0x0001
        /*0052*/ 	.short	0x0008
        /*0054*/ 	.byte	0x00, 0xf5, 0x21, 0x00


	//----- nvinfo : EIATTR_KPARAM_INFO
	.align		4
.L_31:
        /*0058*/ 	.byte	0x04, 0x17
        /*005a*/ 	.short	(.L_33 - .L_32)
.L_32:
        /*005c*/ 	.word	0x00000000
        /*0060*/ 	.short	0x0000
        /*0062*/ 	.short	0x0000
        /*0064*/ 	.byte	0x00, 0xf5, 0x21, 0x00


	//----- nvinfo : EIATTR_SPARSE_MMA_MASK
	.align		4
.L_33:
        /*0068*/ 	.byte	0x03, 0x50
        /*006a*/ 	.short	0x0000


	//----- nvinfo : EIATTR_MAXREG_COUNT
	.align		4
        /*006c*/ 	.byte	0x03, 0x1b
        /*006e*/ 	.short	0x00ff


	//----- nvinfo : EIATTR_MERCURY_ISA_VERSION
	.align		4
        /*0070*/ 	.byte	0x03, 0x5f
        /*0072*/ 	.short	0x0101


	//----- nvinfo : EIATTR_VRC_CTA_INIT_COUNT
	.align		4
        /*0074*/ 	.byte	0x02, 0x4a
	.zero		1
	.zero		1


	//----- nvinfo : EIATTR_EXIT_INSTR_OFFSETS
	.align		4
        /*0078*/ 	.byte	0x04, 0x1c
        /*007a*/ 	.short	(.L_35 - .L_34)


	//   ....[0]....
.L_34:
        /*007c*/ 	.word	0x000002e0


	//   ....[1]....
        /*0080*/ 	.word	0x00000370


	//----- nvinfo : EIATTR_CBANK_PARAM_SIZE
	.align		4
.L_35:
        /*0084*/ 	.byte	0x03, 0x19
        /*0086*/ 	.short	0x0024


	//----- nvinfo : EIATTR_PARAM_CBANK
	.align		4
        /*0088*/ 	.byte	0x04, 0x0a
        /*008a*/ 	.short	(.L_37 - .L_36)
	.align		4
.L_36:
        /*008c*/ 	.word	index@(.nv.constant0._Z21update_weights_kernelPfS_PKffii)
        /*0090*/ 	.short	0x0380
        /*0092*/ 	.short	0x0024


	//----- nvinfo : EIATTR_SW_WAR
	.align		4
.L_37:
        /*0094*/ 	.byte	0x04, 0x36
        /*0096*/ 	.short	(.L_39 - .L_38)
.L_38:
        /*0098*/ 	.word	0x00000008
.L_39:


//--------------------- .nv.info._Z16backward_kernel2PKfS0_PfS1_S0_S1_iii --------------------------
	.section	.nv.info._Z16backward_kernel2PKfS0_PfS1_S0_S1_iii,"",@"SHT_CUDA_INFO"
	.sectionflags	@""
	.align	4


	//----- nvinfo : EIATTR_CUDA_API_VERSION
	.align		4
        /*0000*/ 	.byte	0x04, 0x37
        /*0002*/ 	.short	(.L_41 - .L_40)
.L_40:
        /*0004*/ 	.word	0x00000082


	//----- nvinfo : EIATTR_KPARAM_INFO
	.align		4
.L_41:
        /*0008*/ 	.byte	0x04, 0x17
        /*000a*/ 	.short	(.L_43 - .L_42)
.L_42:
        /*000c*/ 	.word	0x00000000
        /*0010*/ 	.short	0x0008
        /*0012*/ 	.short	0x0038
        /*0014*/ 	.byte	0x00, 0xf0, 0x11, 0x00


	//----- nvinfo : EIATTR_KPARAM_INFO
	.align		4
.L_43:
        /*0018*/ 	.byte	0x04, 0x17
        /*001a*/ 	.short	(.L_45 - .L_44)
.L_44:
        /*001c*/ 	.word	0x00000000
        /*0020*/ 	.short	0x0007
        /*0022*/ 	.short	0x0034
        /*0024*/ 	.byte	0x00, 0xf0, 0x11, 0x00


	//----- nvinfo : EIATTR_KPARAM_INFO
	.align		4
.L_45:
        /*0028*/ 	.byte	0x04, 0x17
        /*002a*/ 	.short	(.L_47 - .L_46)
.L_46:
        /*002c*/ 	.word	0x00000000
        /*0030*/ 	.short	0x0006
        /*0032*/ 	.short	0x0030
        /*0034*/ 	.byte	0x00, 0xf0, 0x11, 0x00


	//----- nvinfo : EIATTR_KPARAM_INFO
	.align		4
.L_47:
        /*0038*/ 	.byte	0x04, 0x17
        /*003a*/ 	.short	(.L_49 - .L_48)
.L_48:
        /*003c*/ 	.word	0x00000000
        /*0040*/ 	.short	0x0005
        /*0042*/ 	.short	0x0028
        /*0044*/ 	.byte	0x00, 0xf5, 0x21, 0x00


	//----- nvinfo : EIATTR_KPARAM_INFO
	.align		4
.L_49:
        /*0048*/ 	.byte	0x04, 0x17
        /*004a*/ 	.short	(.L_51 - .L_50)
.L_50:
        /*004c*/ 	.word	0x00000000
        /*0050*/ 	.short	0x0004
        /*0052*/ 	.short	0x0020
        /*0054*/ 	.byte	0x00, 0xf5, 0x21, 0x00


	//----- nvinfo : EIATTR_KPARAM_INFO
	.align		4
.L_51:
        /*0058*/ 	.byte	0x04, 0x17
        /*005a*/ 	.short	(.L_53 - .L_52)
.L_52:
        /*005c*/ 	.word	0x00000000
        /*0060*/ 	.short	0x0003
        /*0062*/ 	.short	0x0018
        /*0064*/ 	.byte	0x00, 0xf5, 0x21, 0x00


	//----- nvinfo : EIATTR_KPARAM_INFO
	.align		4
.L_53:
        /*0068*/ 	.byte	0x04, 0x17
        /*006a*/ 	.short	(.L_55 - .L_54)
.L_54:
        /*006c*/ 	.word	0x00000000
        /*0070*/ 	.short	0x0002
        /*0072*/ 	.short	0x0010
        /*0074*/ 	.byte	0x00, 0xf5, 0x21, 0x00


	//----- nvinfo : EIATTR_KPARAM_INFO
	.align		4
.L_55:
        /*0078*/ 	.byte	0x04, 0x17
        /*007a*/ 	.short	(.L_57 - .L_56)
.L_56:
        /*007c*/ 	.word	0x00000000
        /*0080*/ 	.short	0x0001
        /*0082*/ 	.short	0x0008
        /*0084*/ 	.byte	0x00, 0xf5, 0x21, 0x00


	//----- nvinfo : EIATTR_KPARAM_INFO
	.align		4
.L_57:
        /*0088*/ 	.byte	0x04, 0x17
        /*008a*/ 	.short	(.L_59 - .L_58)
.L_58:
        /*008c*/ 	.word	0x00000000
        /*0090*/ 	.short	0x0000
        /*0092*/ 	.short	0x0000
        /*0094*/ 	.byte	0x00, 0xf5, 0x21, 0x00


	//----- nvinfo : EIATTR_SPARSE_MMA_MASK
	.align		4
.L_59:
        /*0098*/ 	.byte	0x03, 0x50
        /*009a*/ 	.short	0x0000


	//----- nvinfo : EIATTR_MAXREG_COUNT
	.align		4
        /*009c*/ 	.byte	0x03, 0x1b
        /*009e*/ 	.short	0x00ff


	//----- nvinfo : EIATTR_NUM_BARRIERS
	.align		4
        /*00a0*/ 	.byte	0x02, 0x4c
        /*00a2*/ 	.byte	0x01
	.zero		1


	//----- nvinfo : EIATTR_MERCURY_ISA_VERSION
	.align		4
        /*00a4*/ 	.byte	0x03, 0x5f
        /*00a6*/ 	.short	0x0101


	//----- nvinfo : EIATTR_VRC_CTA_INIT_COUNT
	.align		4
        /*00a8*/ 	.byte	0x02, 0x4a
	.zero		1
	.zero		1


	//----- nvinfo : EIATTR_EXIT_INSTR_OFFSETS
	.align		4
        /*00ac*/ 	.byte	0x04, 0x1c
        /*00ae*/ 	.short	(.L_61 - .L_60)


	//   ....[0]....
.L_60:
        /*00b0*/ 	.word	0x00001260


	//   ....[1]....
        /*00b4*/ 	.word	0x00001490


	//   ....[2]....
        /*00b8*/ 	.word	0x000015b0


	//   ....[3]....
        /*00bc*/ 	.word	0x000016a0


	//   ....[4]....
        /*00c0*/ 	.word	0x00001730


	//----- nvinfo : EIATTR_CRS_STACK_SIZE
	.align		4
.L_61:
        /*00c4*/ 	.byte	0x04, 0x1e
        /*00c6*/ 	.short	(.L_63 - .L_62)
.L_62:
        /*00c8*/ 	.word	0x00000000


	//----- nvinfo : EIATTR_CBANK_PARAM_SIZE
	.align		4
.L_63:
        /*00cc*/ 	.byte	0x03, 0x19
        /*00ce*/ 	.short	0x003c


	//----- nvinfo : EIATTR_PARAM_CBANK
	.align		4
        /*00d0*/ 	.byte	0x04, 0x0a
        /*00d2*/ 	.short	(.L_65 - .L_64)
	.align		4
.L_64:
        /*00d4*/ 	.word	index@(.nv.constant0._Z16backward_kernel2PKfS0_PfS1_S0_S1_iii)
        /*00d8*/ 	.short	0x0380
        /*00da*/ 	.short	0x003c


	//----- nvinfo : EIATTR_SW_WAR
	.align		4
.L_65:
        /*00dc*/ 	.byte	0x04, 0x36
        /*00de*/ 	.short	(.L_67 - .L_66)
.L_66:
        /*00e0*/ 	.word	0x00000008
.L_67:


//--------------------- .nv.info._Z15forward_kernel1PKfPfS0_iii --------------------------
	.section	.nv.info._Z15forward_kernel1PKfPfS0_iii,"",@"SHT_CUDA_INFO"
	.sectionflags	@""
	.align	4


	//----- nvinfo : EIATTR_CUDA_API_VERSION
	.align		4
        /*0000*/ 	.byte	0x04, 0x37
        /*0002*/ 	.short	(.L_69 - .L_68)
.L_68:
        /*0004*/ 	.word	0x00000082


	//----- nvinfo : EIATTR_KPARAM_INFO
	.align		4
.L_69:
        /*0008*/ 	.byte	0x04, 0x17
        /*000a*/ 	.short	(.L_71 - .L_70)
.L_70:
        /*000c*/ 	.word	0x00000000
        /*0010*/ 	.short	0x0005
        /*0012*/ 	.short	0x0020
        /*0014*/ 	.byte	0x00, 0xf0, 0x11, 0x00


	//----- nvinfo : EIATTR_KPARAM_INFO
	.align		4
.L_71:
        /*0018*/ 	.byte	0x04, 0x17
        /*001a*/ 	.short	(.L_73 - .L_72)
.L_72:
        /*001c*/ 	.word	0x00000000
        /*0020*/ 	.short	0x0004
        /*0022*/ 	.short	0x001c
        /*0024*/ 	.byte	0x00, 0xf0, 0x11, 0x00


	//----- nvinfo : EIATTR_KPARAM_INFO
	.align		4
.L_73:
        /*0028*/ 	.byte	0x04, 0x17
        /*002a*/ 	.short	(.L_75 - .L_74)
.L_74:
        /*002c*/ 	.word	0x00000000
        /*0030*/ 	.short	0x0003
        /*0032*/ 	.short	0x0018
        /*0034*/ 	.byte	0x00, 0xf0, 0x11, 0x00


	//----- nvinfo : EIATTR_KPARAM_INFO
	.align		4
.L_75:
        /*0038*/ 	.byte	0x04, 0x17
        /*003a*/ 	.short	(.L_77 - .L_76)
.L_76:
        /*003c*/ 	.word	0x00000000
        /*0040*/ 	.short	0x0002
        /*0042*/ 	.short	0x0010
        /*0044*/ 	.byte	0x00, 0xf5, 0x21, 0x00


	//----- nvinfo : EIATTR_KPARAM_INFO
	.align		4
.L_77:
        /*0048*/ 	.byte	0x04, 0x17
        /*004a*/ 	.short	(.L_79 - .L_78)
.L_78:
        /*004c*/ 	.word	0x00000000
        /*0050*/ 	.short	0x0001
        /*0052*/ 	.short	0x0008
        /*0054*/ 	.byte	0x00, 0xf5, 0x21, 0x00


	//----- nvinfo : EIATTR_KPARAM_INFO
	.align		4
.L_79:
        /*0058*/ 	.byte	0x04, 0x17
        /*005a*/ 	.short	(.L_81 - .L_80)
.L_80:
        /*005c*/ 	.word	0x00000000
        /*0060*/ 	.short	0x0000
        /*0062*/ 	.short	0x0000
        /*0064*/ 	.byte	0x00, 0xf5, 0x21, 0x00


	//----- nvinfo : EIATTR_SPARSE_MMA_MASK
	.align		4
.L_81:
        /*0068*/ 	.byte	0x03, 0x50
        /*006a*/ 	.short	0x0000


	//----- nvinfo : EIATTR_MAXREG_COUNT
	.align		4
        /*006c*/ 	.byte	0x03, 0x1b
        /*006e*/ 	.short	0x00ff


	//----- nvinfo : EIATTR_NUM_BARRIERS
	.align		4
        /*0070*/ 	.byte	0x02, 0x4c
        /*0072*/ 	.byte	0x01
	.zero		1


	//----- nvinfo : EIATTR_MERCURY_ISA_VERSION
	.align		4
        /*0074*/ 	.byte	0x03, 0x5f
        /*0076*/ 	.short	0x0101


	//----- nvinfo : EIATTR_VRC_CTA_INIT_COUNT
	.align		4
        /*0078*/ 	.byte	0x02, 0x4a
	.zero		1
	.zero		1


	//----- nvinfo : EIATTR_EXIT_INSTR_OFFSETS
	.align		4
        /*007c*/ 	.byte	0x04, 0x1c
        /*007e*/ 	.short	(.L_83 - .L_82)


	//   ....[0]....
.L_82:
        /*0080*/ 	.word	0x00000140


	//   ....[1]....
        /*0084*/ 	.word	0x00000a80


	//----- nvinfo : EIATTR_CBANK_PARAM_SIZE
	.align		4
.L_83:
        /*0088*/ 	.byte	0x03, 0x19
        /*008a*/ 	.short	0x0024


	//----- nvinfo : EIATTR_PARAM_CBANK
	.align		4
        /*008c*/ 	.byte	0x04, 0x0a
        /*008e*/ 	.short	(.L_85 - .L_84)
	.align		4
.L_84:
        /*0090*/ 	.word	index@(.nv.constant0._Z15forward_kernel1PKfPfS0_iii)
        /*0094*/ 	.short	0x0380
        /*0096*/ 	.short	0x0024


	//----- nvinfo : EIATTR_SW_WAR
	.align		4
.L_85:
        /*0098*/ 	.byte	0x04, 0x36
        /*009a*/ 	.short	(.L_87 - .L_86)
.L_86:
        /*009c*/ 	.word	0x00000008
.L_87:


//--------------------- .nv.callgraph             --------------------------
	.section	.nv.callgraph,"",@"SHT_CUDA_CALLGRAPH"
	.align	4
	.sectionentsize	8
	.align		4
        /*0000*/ 	.word	0x00000000
	.align		4
        /*0004*/ 	.word	0xffffffff
	.align		4
        /*0008*/ 	.word	0x00000000
	.align		4
        /*000c*/ 	.word	0xfffffffe
	.align		4
        /*0010*/ 	.word	0x00000000
	.align		4
        /*0014*/ 	.word	0xfffffffd
	.align		4
        /*0018*/ 	.word	0x00000000
	.align		4
        /*001c*/ 	.word	0xfffffffc


//--------------------- .nv.constant3             --------------------------
	.section	.nv.constant3,"a",@progbits
	.align	4
.nv.constant3:
	.type		c_biases,@object
	.size		c_biases,(c_bias_gradients - c_biases)
c_biases:
	.zero		512
	.type		c_bias_gradients,@object
	.size		c_bias_gradients,(.L_1 - c_bias_gradients)
c_bias_gradients:
	.zero		512
.L_1:


//--------------------- .text._Z21update_weights_kernelPfS_PKffii --------------------------
	.section	.text._Z21update_weights_kernelPfS_PKffii,"ax",@progbits
	.align	128
        .global         _Z21update_weights_kernelPfS_PKffii
        .type           _Z21update_weights_kernelPfS_PKffii,@function
        .size           _Z21update_weights_kernelPfS_PKffii,(.L_x_28 - _Z21update_weights_kernelPfS_PKffii)
        .other          _Z21update_weights_kernelPfS_PKffii,@"STO_CUDA_ENTRY STV_DEFAULT"
_Z21update_weights_kernelPfS_PKffii:
.text._Z21update_weights_kernelPfS_PKffii:
[----:B------:R-:W-:Y:S08]  /*0000*/  LDC R1, c[0x0][0x37c] ;  /* 0x0000df00ff017b82 */ /* 0x000ff00000000800 */
[----:B------:R-:W0:Y:S01]  /*0010*/  LDC R9, c[0x0][0x39c] ;  /* 0x0000e700ff097b82 */ /* 0x000e220000000800 */
[----:B------:R-:W1:Y:S07]  /*0020*/  S2R R5, SR_TID.X ;  /* 0x0000000000057919 */ /* 0x000e6e0000002100 */
[----:B------:R-:W1:Y:S08]  /*0030*/  S2UR UR4, SR_CTAID.X ;  /* 0x00000000000479c3 */ /* 0x000e700000002500 */
[----:B------:R-:W1:Y:S01]  /*0040*/  LDC R0, c[0x0][0x360] ;  /* 0x0000d800ff007b82 */ /* 0x000e620000000800 */
[----:B0-----:R-:W-:-:S04]  /*0050*/  IABS R7, R9 ;  /* 0x0000000900077213 */ /* 0x001fc80000000000 */
[----:B------:R-:W0:Y:S01]  /*0060*/  I2F.RP R4, R7 ;  /* 0x0000000700047306 */ /* 0x000e220000209400 */
[----:B-1----:R-:W-:Y:S01]  /*0070*/  IMAD R0, R0, UR4, R5 ;  /* 0x0000000400007c24 */ /* 0x002fe2000f8e0205 */
[----:B------:R-:W1:Y:S06]  /*0080*/  LDCU.64 UR4, c[0x0][0x358] ;  /* 0x00006b00ff0477ac */ /* 0x000e6c0008000a00 */
[----:B0-----:R-:W0:Y:S02]  /*0090*/  MUFU.RCP R4, R4 ;  /* 0x0000000400047308 */ /* 0x001e240000001000 */
[----:B0-----:R-:W-:-:S02]  /*00a0*/  IADD3 R2, PT, PT, R4, 0xffffffe, RZ ;  /* 0x0ffffffe04027810 */ /* 0x001fc40007ffe0ff */
[----:B------:R-:W-:-:S04]  /*00b0*/  IABS R4, R0 ;  /* 0x0000000000047213 */ /* 0x000fc80000000000 */
[----:B------:R0:W2:Y:S02]  /*00c0*/  F2I.FTZ.U32.TRUNC.NTZ R3, R2 ;  /* 0x0000000200037305 */ /* 0x0000a4000021f000 */
[----:B0-----:R-:W-:Y:S02]  /*00d0*/  HFMA2 R2, -RZ, RZ, 0, 0 ;  /* 0x00000000ff027431 */ /* 0x001fe400000001ff */
[----:B--2---:R-:W-:-:S04]  /*00e0*/  IMAD.MOV R6, RZ, RZ, -R3 ;  /* 0x000000ffff067224 */ /* 0x004fc800078e0a03 */
[----:B------:R-:W-:-:S04]  /*00f0*/  IMAD R5, R6, R7, RZ ;  /* 0x0000000706057224 */ /* 0x000fc800078e02ff */
[----:B------:R-:W-:-:S06]  /*0100*/  IMAD.HI.U32 R3, R3, R5, R2 ;  /* 0x0000000503037227 */ /* 0x000fcc00078e0002 */
[----:B------:R-:W-:-:S04]  /*0110*/  IMAD.HI.U32 R3, R3, R4, RZ ;  /* 0x0000000403037227 */ /* 0x000fc800078e00ff */
[----:B------:R-:W-:-:S04]  /*0120*/  IMAD.MOV R5, RZ, RZ, -R3 ;  /* 0x000000ffff057224 */ /* 0x000fc800078e0a03 */
[----:B------:R-:W-:-:S05]  /*0130*/  IMAD R2, R7, R5, R4 ;  /* 0x0000000507027224 */ /* 0x000fca00078e0204 */
[----:B------:R-:W-:-:S13]  /*0140*/  ISETP.GT.U32.AND P2, PT, R7, R2, PT ;  /* 0x000000020700720c */ /* 0x000fda0003f44070 */
[-C--:B------:R-:W-:Y:S01]  /*0150*/  @!P2 IADD3 R2, PT, PT, R2, -R7.reuse, RZ ;  /* 0x800000070202a210 */ /* 0x080fe20007ffe0ff */
[----:B------:R-:W-:Y:S01]  /*0160*/  @!P2 VIADD R3, R3, 0x1 ;  /* 0x000000010303a836 */ /* 0x000fe20000000000 */
[----:B------:R-:W-:Y:S02]  /*0170*/  ISETP.NE.AND P2, PT, R9, RZ, PT ;  /* 0x000000ff0900720c */ /* 0x000fe40003f45270 */
[----:B------:R-:W-:Y:S02]  /*0180*/  ISETP.GE.U32.AND P0, PT, R2, R7, PT ;  /* 0x000000070200720c */ /* 0x000fe40003f06070 */
[----:B------:R-:W-:-:S04]  /*0190*/  LOP3.LUT R2, R0, R9, RZ, 0x3c, !PT ;  /* 0x0000000900027212 */ /* 0x000fc800078e3cff */
[----:B------:R-:W-:-:S07]  /*01a0*/  ISETP.GE.AND P1, PT, R2, RZ, PT ;  /* 0x000000ff0200720c */ /* 0x000fce0003f26270 */
[----:B------:R-:W-:Y:S02]  /*01b0*/  @P0 IADD3 R3, PT, PT, R3, 0x1, RZ ;  /* 0x0000000103030810 */ /* 0x000fe40007ffe0ff */
[----:B------:R-:W-:Y:S02]  /*01c0*/  ISETP.GE.AND P0, PT, R9, RZ, PT ;  /* 0x000000ff0900720c */ /* 0x000fe40003f06270 */
[----:B------:R-:W-:-:S05]  /*01d0*/  MOV R6, R3 ;  /* 0x0000000300067202 */ /* 0x000fca0000000f00 */
[----:B------:R-:W-:Y:S01]  /*01e0*/  @!P1 IMAD.MOV R6, RZ, RZ, -R6 ;  /* 0x000000ffff069224 */ /* 0x000fe200078e0a06 */
[----:B------:R-:W-:-:S04]  /*01f0*/  @!P2 LOP3.LUT R6, RZ, R9, RZ, 0x33, !PT ;  /* 0x00000009ff06a212 */ /* 0x000fc800078e33ff */
[----:B------:R-:W-:-:S05]  /*0200*/  IADD3 R2, PT, PT, -R6, RZ, RZ ;  /* 0x000000ff06027210 */ /* 0x000fca0007ffe1ff */
[----:B------:R-:W-:-:S05]  /*0210*/  IMAD R0, R9, R2, R0 ;  /* 0x0000000209007224 */ /* 0x000fca00078e0200 */
[----:B------:R-:W-:Y:S01]  /*0220*/  ISETP.NE.AND P1, PT, R0, RZ, PT ;  /* 0x000000ff0000720c */ /* 0x000fe20003f25270 */
[----:B-1----:R-:W-:-:S12]  /*0230*/  @!P0 BRA `(.L_x_0) ;  /* 0x0000000000288947 */ /* 0x002fd80003800000 */
[----:B------:R-:W0:Y:S01]  /*0240*/  LDC.64 R2, c[0x0][0x390] ;  /* 0x0000e400ff027b82 */ /* 0x000e220000000a00 */
[----:B------:R-:W-:Y:S01]  /*0250*/  IMAD R7, R6, R9, R0 ;  /* 0x0000000906077224 */ /* 0x000fe200078e0200 */
[----:B------:R-:W1:Y:S06]  /*0260*/  LDCU UR6, c[0x0][0x398] ;  /* 0x00007300ff0677ac */ /* 0x000e6c0008000800 */
[----:B------:R-:W2:Y:S01]  /*0270*/  LDC.64 R4, c[0x0][0x380] ;  /* 0x0000e000ff047b82 */ /* 0x000ea20000000a00 */
[----:B0-----:R-:W-:-:S06]  /*0280*/  IMAD.WIDE R2, R7, 0x4, R2 ;  /* 0x0000000407027825 */ /* 0x001fcc00078e0202 */
[----:B------:R-:W1:Y:S01]  /*0290*/  LDG.E R2, desc[UR4][R2.64] ;  /* 0x0000000402027981 */ /* 0x000e62000c1e1900 */
[----:B--2---:R-:W-:-:S05]  /*02a0*/  IMAD.WIDE R4, R7, 0x4, R4 ;  /* 0x0000000407047825 */ /* 0x004fca00078e0204 */
[----:B------:R-:W1:Y:S02]  /*02b0*/  LDG.E R7, desc[UR4][R4.64] ;  /* 0x0000000404077981 */ /* 0x000e64000c1e1900 */
[----:B-1----:R-:W-:-:S05]  /*02c0*/  FFMA R7, -R2, UR6, R7 ;  /* 0x0000000602077c23 */ /* 0x002fca0008000107 */
[----:B------:R0:W-:Y:S02]  /*02d0*/  STG.E desc[UR4][R4.64], R7 ;  /* 0x0000000704007986 */ /* 0x0001e4000c101904 */
.L_x_0:
[----:B------:R-:W-:Y:S05]  /*02e0*/  @P1 EXIT ;  /* 0x000000000000194d */ /* 0x000fea0003800000 */
[----:B------:R-:W1:Y:S01]  /*02f0*/  LDC.64 R2, c[0x0][0x388] ;  /* 0x0000e200ff027b82 */ /* 0x000e620000000a00 */
[C---:B------:R-:W-:Y:S01]  /*0300*/  SHF.L.U32 R0, R6.reuse, 0x2, RZ ;  /* 0x0000000206007819 */ /* 0x040fe200000006ff */
[----:B------:R-:W2:Y:S01]  /*0310*/  LDCU UR6, c[0x0][0x398] ;  /* 0x00007300ff0677ac */ /* 0x000ea20008000800 */
[----:B-1----:R-:W-:-:S05]  /*0320*/  IMAD.WIDE R2, R6, 0x4, R2 ;  /* 0x0000000406027825 */ /* 0x002fca00078e0202 */
[----:B0-----:R-:W2:Y:S01]  /*0330*/  LDG.E R5, desc[UR4][R2.64] ;  /* 0x0000000402057981 */ /* 0x001ea2000c1e1900 */
[----:B------:R-:W2:Y:S02]  /*0340*/  LDC R0, c[0x3][R0+0x200] ;  /* 0x00c0800000007b82 */ /* 0x000ea40000000800 */
[----:B--2---:R-:W-:-:S05]  /*0350*/  FFMA R5, -R0, UR6, R5 ;  /* 0x0000000600057c23 */ /* 0x004fca0008000105 */
[----:B------:R-:W-:Y:S01]  /*0360*/  STG.E desc[UR4][R2.64], R5 ;  /* 0x0000000502007986 */ /* 0x000fe2000c101904 */
[----:B------:R-:W-:Y:S05]  /*0370*/  EXIT ;  /* 0x000000000000794d */ /* 0x000fea0003800000 */
.L_x_1:
[----:B------:R-:W-:-:S00]  /*0380*/  BRA `(.L_x_1) ;  /* 0xfffffffc00fc7947 */ /* 0x000fc0000383ffff */
[----:B------:R-:W-:-:S00]  /*0390*/  NOP ;  /* 0x0000000000007918 */ /* 0x000fc00000000000 */
        /* <DEDUP_REMOVED lines=14> */
.L_x_28:


//--------------------- .text._Z16backward_kernel2PKfS0_PfS1_S0_S1_iii --------------------------
	.section	.text._Z16backward_kernel2PKfS0_PfS1_S0_S1_iii,"ax",@progbits
	.align	128
        .global         _Z16backward_kernel2PKfS0_PfS1_S0_S1_iii
        .type           _Z16backward_kernel2PKfS0_PfS1_S0_S1_iii,@function
        .size           _Z16backward_kernel2PKfS0_PfS1_S0_S1_iii,(.L_x_29 - _Z16backward_kernel2PKfS0_PfS1_S0_S1_iii)
        .other          _Z16backward_kernel2PKfS0_PfS1_S0_S1_iii,@"STO_CUDA_ENTRY STV_DEFAULT"
_Z16backward_kernel2PKfS0_PfS1_S0_S1_iii:
.text._Z16backward_kernel2PKfS0_PfS1_S0_S1_iii:
[----:B------:R-:W-:Y:S01]  /*0000*/  LDC R1, c[0x0][0x37c] ;  /* 0x0000df00ff017b82 */ /* 0x000fe20000000800 */
[----:B------:R-:W0:Y:S07]  /*0010*/  S2R R0, SR_TID.X ;  /* 0x0000000000007919 */ /* 0x000e2e0000002100 */
[----:B------:R-:W0:Y:S01]  /*0020*/  LDC R3, c[0x0][0x3b4] ;  /* 0x0000ed00ff037b82 */ /* 0x000e220000000800 */
[----:B------:R-:W1:Y:S07]  /*0030*/  LDCU.64 UR10, c[0x0][0x358] ;  /* 0x00006b00ff0a77ac */ /* 0x000e6e0008000a00 */
[----:B------:R-:W2:Y:S08]  /*0040*/  S2UR UR6, SR_CTAID.Y ;  /* 0x00000000000679c3 */ /* 0x000eb00000002600 */
[----:B------:R-:W3:Y:S08]  /*0050*/  S2UR UR4, SR_CTAID.X ;  /* 0x00000000000479c3 */ /* 0x000ef00000002500 */
[----:B------:R-:W3:Y:S01]  /*0060*/  LDC R9, c[0x0][0x360] ;  /* 0x0000d800ff097b82 */ /* 0x000ee20000000800 */
[----:B0-----:R-:W-:-:S07]  /*0070*/  ISETP.GE.U32.AND P0, PT, R0, R3, PT ;  /* 0x000000030000720c */ /* 0x001fce0003f06070 */
[----:B------:R-:W0:Y:S08]  /*0080*/  LDC R8, c[0x0][0x3b8] ;  /* 0x0000ee00ff087b82 */ /* 0x000e300000000800 */
[----:B------:R-:W4:Y:S01]  /*0090*/  LDC R2, c[0x0][0x3b0] ;  /* 0x0000ec00ff027b82 */ /* 0x000f220000000800 */
[----:B--2---:R-:W-:-:S07]  /*00a0*/  @!P0 IMAD R7, R3, UR6, R0 ;  /* 0x0000000603078c24 */ /* 0x004fce000f8e0200 */
[----:B------:R-:W2:Y:S02]  /*00b0*/  @!P0 LDC.64 R4, c[0x0][0x380] ;  /* 0x0000e000ff048b82 */ /* 0x000ea40000000a00 */
[----:B--2---:R-:W-:-:S06]  /*00c0*/  @!P0 IMAD.WIDE.U32 R4, R7, 0x4, R4 ;  /* 0x0000000407048825 */ /* 0x004fcc00078e0004 */
[----:B-1----:R3:W2:Y:S01]  /*00d0*/  @!P0 LDG.E R4, desc[UR10][R4.64] ;  /* 0x0000000a04048981 */ /* 0x0026a2000c1e1900 */
[----:B------:R-:W-:Y:S01]  /*00e0*/  @!P0 MOV R6, 0x400 ;  /* 0x0000040000068802 */ /* 0x000fe20000000f00 */
[----:B------:R-:W-:Y:S01]  /*00f0*/  BSSY.RECONVERGENT B0, `(.L_x_2) ;  /* 0x0000114000007945 */ /* 0x000fe20003800200 */
[----:B------:R-:W1:Y:S01]  /*0100*/  @!P0 S2R R7, SR_CgaCtaId ;  /* 0x0000000000078919 */ /* 0x000e620000008800 */
[----:B---3--:R-:W-:Y:S01]  /*0110*/  IMAD R5, R9, UR4, R0 ;  /* 0x0000000409057c24 */ /* 0x008fe2000f8e0200 */
[----:B-1----:R-:W-:-:S04]  /*0120*/  @!P0 LEA R7, R7, R6, 0x18 ;  /* 0x0000000607078211 */ /* 0x002fc800078ec0ff */
[----:B------:R-:W-:-:S05]  /*0130*/  @!P0 LEA R7, R0, R7, 0x2 ;  /* 0x0000000700078211 */ /* 0x000fca00078e10ff */
[----:B--2---:R1:W-:Y:S01]  /*0140*/  @!P0 STS [R7], R4 ;  /* 0x0000000407008388 */ /* 0x0043e20000000800 */
[----:B------:R-:W-:Y:S01]  /*0150*/  BAR.SYNC.DEFER_BLOCKING 0x0 ;  /* 0x0000000000007b1d */ /* 0x000fe20000010000 */
[----:B0-----:R-:W-:-:S04]  /*0160*/  ISETP.LE.AND P0, PT, R8, UR6, PT ;  /* 0x0000000608007c0c */ /* 0x001fc8000bf03270 */
[----:B----4-:R-:W-:-:S13]  /*0170*/  ISETP.GE.OR P0, PT, R5, R2, P0 ;  /* 0x000000020500720c */ /* 0x010fda0000706670 */
[----:B-1----:R-:W-:Y:S05]  /*0180*/  @P0 BRA `(.L_x_3) ;  /* 0x0000001000280947 */ /* 0x002fea0003800000 */
[----:B------:R-:W0:Y:S01]  /*0190*/  LDC.64 R6, c[0x0][0x3a0] ;  /* 0x0000e800ff067b82 */ /* 0x000e220000000a00 */
[----:B------:R-:W-:-:S04]  /*01a0*/  IMAD R4, R2, UR6, R5 ;  /* 0x0000000602047c24 */ /* 0x000fc8000f8e0205 */
[----:B0-----:R-:W-:-:S06]  /*01b0*/  IMAD.WIDE R6, R4, 0x4, R6 ;  /* 0x0000000404067825 */ /* 0x001fcc00078e0206 */
[----:B------:R0:W5:Y:S01]  /*01c0*/  LDG.E R6, desc[UR10][R6.64] ;  /* 0x0000000a06067981 */ /* 0x000162000c1e1900 */
[----:B------:R-:W-:-:S13]  /*01d0*/  ISETP.GE.AND P0, PT, R3, 0x1, PT ;  /* 0x000000010300780c */ /* 0x000fda0003f06270 */
[----:B0-----:R-:W-:Y:S05]  /*01e0*/  @!P0 BRA `(.L_x_4) ;  /* 0x0000000400908947 */ /* 0x001fea0003800000 */
[C---:B------:R-:W-:Y:S01]  /*01f0*/  ISETP.GE.U32.AND P2, PT, R3.reuse, 0x8, PT ;  /* 0x000000080300780c */ /* 0x040fe20003f46070 */
[----:B------:R-:W-:Y:S01]  /*0200*/  HFMA2 R24, -RZ, RZ, 0, 0 ;  /* 0x00000000ff187431 */ /* 0x000fe200000001ff */
[----:B------:R-:W-:-:S04]  /*0210*/  LOP3.LUT R7, R3, 0x7, RZ, 0xc0, !PT ;  /* 0x0000000703077812 */ /* 0x000fc800078ec0ff */
[----:B------:R-:W-:-:S07]  /*0220*/  ISETP.NE.AND P1, PT, R7, RZ, PT ;  /* 0x000000ff0700720c */ /* 0x000fce0003f25270 */
[----:B------:R-:W-:Y:S06]  /*0230*/  @!P2 BRA `(.L_x_5) ;  /* 0x00000000009ca947 */ /* 0x000fec0003800000 */
[----:B------:R-:W0:Y:S01]  /*0240*/  S2UR UR5, SR_CgaCtaId ;  /* 0x00000000000579c3 */ /* 0x000e220000008800 */
[----:B------:R-:W-:Y:S01]  /*0250*/  LOP3.LUT R24, R3, 0x7ffffff8, RZ, 0xc0, !PT ;  /* 0x7ffffff803187812 */ /* 0x000fe200078ec0ff */
[----:B------:R-:W-:Y:S01]  /*0260*/  UMOV UR4, 0x400 ;  /* 0x0000040000047882 */ /* 0x000fe20000000000 */
[----:B------:R-:W-:Y:S02]  /*0270*/  MOV R25, R5 ;  /* 0x0000000500197202 */ /* 0x000fe40000000f00 */
[----:B------:R-:W-:-:S03]  /*0280*/  IADD3 R26, PT, PT, -R24, RZ, RZ ;  /* 0x000000ff181a7210 */ /* 0x000fc60007ffe1ff */
[----:B------:R-:W1:Y:S01]  /*0290*/  LDC.64 R16, c[0x0][0x398] ;  /* 0x0000e600ff107b82 */ /* 0x000e620000000a00 */
[----:B0-----:R-:W-:-:S04]  /*02a0*/  ULEA UR4, UR5, UR4, 0x18 ;  /* 0x0000000405047291 */ /* 0x001fc8000f8ec0ff */
[----:B------:R-:W-:-:S12]  /*02b0*/  UIADD3 UR4, UPT, UPT, UR4, 0x10, URZ ;  /* 0x0000001004047890 */ /* 0x000fd8000fffe0ff */
.L_x_6:
[----:B--2---:R-:W0:Y:S01]  /*02c0*/  LDS.128 R8, [UR4+-0x10] ;  /* 0xfffff004ff087984 */ /* 0x004e220008000c00 */
[----:B-1----:R-:W-:-:S03]  /*02d0*/  IMAD.WIDE R18, R25, 0x4, R16 ;  /* 0x0000000419127825 */ /* 0x002fc600078e0210 */
[----:B------:R-:W1:Y:S01]  /*02e0*/  LDS.128 R12, [UR4] ;  /* 0x00000004ff0c7984 */ /* 0x000e620008000c00 */
[----:B------:R-:W-:-:S04]  /*02f0*/  IMAD.WIDE R20, R2, 0x4, R18 ;  /* 0x0000000402147825 */ /* 0x000fc800078e0212 */
[----:B------:R-:W-:Y:S01]  /*0300*/  IMAD.WIDE R22, R2, 0x4, R20 ;  /* 0x0000000402167825 */ /* 0x000fe200078e0214 */
[----:B------:R-:W-:-:S04]  /*0310*/  IADD3 R26, PT, PT, R26, 0x8, RZ ;  /* 0x000000081a1a7810 */ /* 0x000fc80007ffe0ff */
[----:B------:R-:W-:Y:S01]  /*0320*/  ISETP.NE.AND P2, PT, R26, RZ, PT ;  /* 0x000000ff1a00720c */ /* 0x000fe20003f45270 */
[C---:B0----5:R-:W-:Y:S01]  /*0330*/  FMUL R27, R6.reuse, R8 ;  /* 0x00000008061b7220 */ /* 0x061fe20000400000 */
[----:B------:R-:W-:Y:S01]  /*0340*/  FMUL R33, R6, R9 ;  /* 0x0000000906217220 */ /* 0x000fe20000400000 */
[----:B------:R-:W-:-:S04]  /*0350*/  IMAD.WIDE R8, R2, 0x4, R22 ;  /* 0x0000000402087825 */ /* 0x000fc800078e0216 */
[C---:B------:R-:W-:Y:S01]  /*0360*/  FMUL R35, R6.reuse, R10 ;  /* 0x0000000a06237220 */ /* 0x040fe20000400000 */
[----:B------:R-:W-:Y:S01]  /*0370*/  FMUL R37, R6, R11 ;  /* 0x0000000b06257220 */ /* 0x000fe20000400000 */
[----:B------:R0:W-:Y:S01]  /*0380*/  REDG.E.ADD.F32.FTZ.RN.STRONG.GPU desc[UR10][R18.64], R27 ;  /* 0x0000001b120079a6 */ /* 0x0001e2000c12f30a */
[----:B------:R-:W-:-:S03]  /*0390*/  IMAD.WIDE R28, R2, 0x4, R8 ;  /* 0x00000004021c7825 */ /* 0x000fc600078e0208 */
[----:B------:R2:W-:Y:S01]  /*03a0*/  REDG.E.ADD.F32.FTZ.RN.STRONG.GPU desc[UR10][R20.64], R33 ;  /* 0x00000021140079a6 */ /* 0x0005e2000c12f30a */
[C---:B-1----:R-:W-:Y:S01]  /*03b0*/  FMUL R14, R6.reuse, R14 ;  /* 0x0000000e060e7220 */ /* 0x042fe20000400000 */
[----:B------:R-:W-:Y:S02]  /*03c0*/  FMUL R15, R6, R15 ;  /* 0x0000000f060f7220 */ /* 0x000fe40000400000 */
[----:B------:R2:W-:Y:S01]  /*03d0*/  REDG.E.ADD.F32.FTZ.RN.STRONG.GPU desc[UR10][R22.64], R35 ;  /* 0x00000023160079a6 */ /* 0x0005e2000c12f30a */
[----:B------:R-:W-:-:S04]  /*03e0*/  IMAD.WIDE R10, R2, 0x4, R28 ;  /* 0x00000004020a7825 */ /* 0x000fc800078e021c */
[C---:B0-----:R-:W-:Y:S01]  /*03f0*/  FMUL R19, R6.reuse, R12 ;  /* 0x0000000c06137220 */ /* 0x041fe20000400000 */
[----:B------:R-:W-:Y:S01]  /*0400*/  FMUL R27, R6, R13 ;  /* 0x0000000d061b7220 */ /* 0x000fe20000400000 */
[----:B------:R2:W-:Y:S01]  /*0410*/  REDG.E.ADD.F32.FTZ.RN.STRONG.GPU desc[UR10][R8.64], R37 ;  /* 0x00000025080079a6 */ /* 0x0005e2000c12f30a */
[----:B------:R-:W-:-:S03]  /*0420*/  IMAD.WIDE R30, R2, 0x4, R10 ;  /* 0x00000004021e7825 */ /* 0x000fc600078e020a */
[----:B------:R2:W-:Y:S01]  /*0430*/  REDG.E.ADD.F32.FTZ.RN.STRONG.GPU desc[UR10][R28.64], R19 ;  /* 0x000000131c0079a6 */ /* 0x0005e2000c12f30a */
[----:B------:R-:W-:-:S03]  /*0440*/  IMAD.WIDE R12, R2, 0x4, R30 ;  /* 0x00000004020c7825 */ /* 0x000fc600078e021e */
[----:B------:R2:W-:Y:S01]  /*0450*/  REDG.E.ADD.F32.FTZ.RN.STRONG.GPU desc[UR10][R10.64], R27 ;  /* 0x0000001b0a0079a6 */ /* 0x0005e2000c12f30a */
[----:B------:R-:W-:-:S03]  /*0460*/  UIADD3 UR4, UPT, UPT, UR4, 0x20, URZ ;  /* 0x0000002004047890 */ /* 0x000fc6000fffe0ff */
[----:B------:R2:W-:Y:S01]  /*0470*/  REDG.E.ADD.F32.FTZ.RN.STRONG.GPU desc[UR10][R30.64], R14 ;  /* 0x0000000e1e0079a6 */ /* 0x0005e2000c12f30a */
[----:B------:R-:W-:-:S03]  /*0480*/  LEA R25, R2, R25, 0x3 ;  /* 0x0000001902197211 */ /* 0x000fc600078e18ff */
[----:B------:R2:W-:Y:S01]  /*0490*/  REDG.E.ADD.F32.FTZ.RN.STRONG.GPU desc[UR10][R12.64], R15 ;  /* 0x0000000f0c0079a6 */ /* 0x0005e2000c12f30a */
[----:B------:R-:W-:Y:S05]  /*04a0*/  @P2 BRA `(.L_x_6) ;  /* 0xfffffffc00842947 */ /* 0x000fea000383ffff */
.L_x_5:
[----:B------:R-:W-:Y:S05]  /*04b0*/  @!P1 BRA `(.L_x_4) ;  /* 0x0000000000dc9947 */ /* 0x000fea0003800000 */
[----:B------:R-:W-:Y:S02]  /*04c0*/  ISETP.GE.U32.AND P1, PT, R7, 0x4, PT ;  /* 0x000000040700780c */ /* 0x000fe40003f26070 */
[----:B--2---:R-:W-:-:S04]  /*04d0*/  LOP3.LUT R20, R3, 0x3, RZ, 0xc0, !PT ;  /* 0x0000000303147812 */ /* 0x004fc800078ec0ff */
[----:B------:R-:W-:-:S07]  /*04e0*/  ISETP.NE.AND P2, PT, R20, RZ, PT ;  /* 0x000000ff1400720c */ /* 0x000fce0003f45270 */
[----:B------:R-:W-:Y:S06]  /*04f0*/  @!P1 BRA `(.L_x_7) ;  /* 0x0000000000549947 */ /* 0x000fec0003800000 */
[----:B------:R-:W0:Y:S01]  /*0500*/  S2R R8, SR_CgaCtaId ;  /* 0x0000000000087919 */ /* 0x000e220000008800 */
[----:B------:R-:W-:Y:S01]  /*0510*/  MOV R7, 0x400 ;  /* 0x0000040000077802 */ /* 0x000fe20000000f00 */
[----:B------:R-:W1:Y:S03]  /*0520*/  LDC.64 R12, c[0x0][0x398] ;  /* 0x0000e600ff0c7b82 */ /* 0x000e660000000a00 */
[----:B0-----:R-:W-:-:S04]  /*0530*/  LEA R7, R8, R7, 0x18 ;  /* 0x0000000708077211 */ /* 0x001fc800078ec0ff */
[C---:B------:R-:W-:Y:S01]  /*0540*/  LEA R18, R24.reuse, R7, 0x2 ;  /* 0x0000000718127211 */ /* 0x040fe200078e10ff */
[----:B------:R-:W-:-:S04]  /*0550*/  IMAD R7, R24, R2, R5 ;  /* 0x0000000218077224 */ /* 0x000fc800078e0205 */
[----:B------:R-:W0:Y:S01]  /*0560*/  LDS.64 R8, [R18] ;  /* 0x0000000012087984 */ /* 0x000e220000000a00 */
[----:B-1----:R-:W-:-:S03]  /*0570*/  IMAD.WIDE R12, R7, 0x4, R12 ;  /* 0x00000004070c7825 */ /* 0x002fc600078e020c */
[----:B------:R-:W1:Y:S01]  /*0580*/  LDS.64 R10, [R18+0x8] ;  /* 0x00000800120a7984 */ /* 0x000e620000000a00 */
[----:B------:R-:W-:-:S04]  /*0590*/  IMAD.WIDE R16, R2, 0x4, R12 ;  /* 0x0000000402107825 */ /* 0x000fc800078e020c */
[----:B------:R-:W-:-:S04]  /*05a0*/  IMAD.WIDE R14, R2, 0x4, R16 ;  /* 0x00000004020e7825 */ /* 0x000fc800078e0210 */
[C---:B0----5:R-:W-:Y:S01]  /*05b0*/  FMUL R7, R6.reuse, R8 ;  /* 0x0000000806077220 */ /* 0x061fe20000400000 */
[----:B------:R-:W-:Y:S01]  /*05c0*/  FMUL R19, R6, R9 ;  /* 0x0000000906137220 */ /* 0x000fe20000400000 */
[----:B------:R-:W-:-:S04]  /*05d0*/  IMAD.WIDE R8, R2, 0x4, R14 ;  /* 0x0000000402087825 */ /* 0x000fc800078e020e */
[C---:B-1----:R-:W-:Y:S01]  /*05e0*/  FMUL R21, R6.reuse, R10 ;  /* 0x0000000a06157220 */ /* 0x042fe20000400000 */
[----:B------:R-:W-:Y:S01]  /*05f0*/  FMUL R11, R6, R11 ;  /* 0x0000000b060b7220 */ /* 0x000fe20000400000 */
[----:B------:R0:W-:Y:S04]  /*0600*/  REDG.E.ADD.F32.FTZ.RN.STRONG.GPU desc[UR10][R12.64], R7 ;  /* 0x000000070c0079a6 */ /* 0x0001e8000c12f30a */
[----:B------:R0:W-:Y:S04]  /*0610*/  REDG.E.ADD.F32.FTZ.RN.STRONG.GPU desc[UR10][R16.64], R19 ;  /* 0x00000013100079a6 */ /* 0x0001e8000c12f30a */
[----:B------:R0:W-:Y:S04]  /*0620*/  REDG.E.ADD.F32.FTZ.RN.STRONG.GPU desc[UR10][R14.64], R21 ;  /* 0x000000150e0079a6 */ /* 0x0001e8000c12f30a */
[----:B------:R0:W-:Y:S01]  /*0630*/  REDG.E.ADD.F32.FTZ.RN.STRONG.GPU desc[UR10][R8.64], R11 ;  /* 0x0000000b080079a6 */ /* 0x0001e2000c12f30a */
[----:B------:R-:W-:-:S07]  /*0640*/  IADD3 R24, PT, PT, R24, 0x4, RZ ;  /* 0x0000000418187810 */ /* 0x000fce0007ffe0ff */
.L_x_7:
[----:B------:R-:W-:Y:S05]  /*0650*/  @!P2 BRA `(.L_x_4) ;  /* 0x000000000074a947 */ /* 0x000fea0003800000 */
[----:B------:R-:W-:Y:S02]  /*0660*/  ISETP.NE.AND P1, PT, R20, 0x1, PT ;  /* 0x000000011400780c */ /* 0x000fe40003f25270 */
[----:B0-----:R-:W-:-:S04]  /*0670*/  LOP3.LUT R7, R3, 0x1, RZ, 0xc0, !PT ;  /* 0x0000000103077812 */ /* 0x001fc800078ec0ff */
[----:B------:R-:W-:-:S07]  /*0680*/  ISETP.NE.U32.AND P2, PT, R7, 0x1, PT ;  /* 0x000000010700780c */ /* 0x000fce0003f45070 */
[----:B------:R-:W-:Y:S06]  /*0690*/  @!P1 BRA `(.L_x_8) ;  /* 0x0000000000389947 */ /* 0x000fec0003800000 */
[----:B------:R-:W0:Y:S01]  /*06a0*/  S2R R8, SR_CgaCtaId ;  /* 0x0000000000087919 */ /* 0x000e220000008800 */
[----:B------:R-:W-:-:S04]  /*06b0*/  MOV R7, 0x400 ;  /* 0x0000040000077802 */ /* 0x000fc80000000f00 */
[----:B0-----:R-:W-:Y:S02]  /*06c0*/  LEA R7, R8, R7, 0x18 ;  /* 0x0000000708077211 */ /* 0x001fe400078ec0ff */
[----:B------:R-:W0:Y:S02]  /*06d0*/  LDC.64 R8, c[0x0][0x398] ;  /* 0x0000e600ff087b82 */ /* 0x000e240000000a00 */
[C---:B------:R-:W-:Y:S01]  /*06e0*/  LEA R12, R24.reuse, R7, 0x2 ;  /* 0x00000007180c7211 */ /* 0x040fe200078e10ff */
[----:B------:R-:W-:-:S05]  /*06f0*/  IMAD R7, R24, R2, R5 ;  /* 0x0000000218077224 */ /* 0x000fca00078e0205 */
[----:B------:R-:W1:Y:S01]  /*0700*/  LDS.64 R12, [R12] ;  /* 0x000000000c0c7984 */ /* 0x000e620000000a00 */
[----:B0-----:R-:W-:-:S04]  /*0710*/  IMAD.WIDE R8, R7, 0x4, R8 ;  /* 0x0000000407087825 */ /* 0x001fc800078e0208 */
[----:B------:R-:W-:-:S04]  /*0720*/  IMAD.WIDE R10, R2, 0x4, R8 ;  /* 0x00000004020a7825 */ /* 0x000fc800078e0208 */
[C---:B-1---5:R-:W-:Y:S01]  /*0730*/  FMUL R7, R6.reuse, R12 ;  /* 0x0000000c06077220 */ /* 0x062fe20000400000 */
[----:B------:R-:W-:-:S04]  /*0740*/  FMUL R13, R6, R13 ;  /* 0x0000000d060d7220 */ /* 0x000fc80000400000 */
[----:B------:R0:W-:Y:S04]  /*0750*/  REDG.E.ADD.F32.FTZ.RN.STRONG.GPU desc[UR10][R8.64], R7 ;  /* 0x00000007080079a6 */ /* 0x0001e8000c12f30a */
[----:B------:R0:W-:Y:S01]  /*0760*/  REDG.E.ADD.F32.FTZ.RN.STRONG.GPU desc[UR10][R10.64], R13 ;  /* 0x0000000d0a0079a6 */ /* 0x0001e2000c12f30a */
[----:B------:R-:W-:-:S07]  /*0770*/  IADD3 R24, PT, PT, R24, 0x2, RZ ;  /* 0x0000000218187810 */ /* 0x000fce0007ffe0ff */
.L_x_8:
[----:B------:R-:W-:Y:S05]  /*0780*/  @P2 BRA `(.L_x_4) ;  /* 0x0000000000282947 */ /* 0x000fea0003800000 */
[----:B0-----:R-:W0:Y:S01]  /*0790*/  S2R R8, SR_CgaCtaId ;  /* 0x0000000000087919 */ /* 0x001e220000008800 */
[----:B------:R-:W-:-:S04]  /*07a0*/  MOV R7, 0x400 ;  /* 0x0000040000077802 */ /* 0x000fc80000000f00 */
[----:B0-----:R-:W-:Y:S02]  /*07b0*/  LEA R7, R8, R7, 0x18 ;  /* 0x0000000708077211 */ /* 0x001fe400078ec0ff */
[----:B------:R-:W0:Y:S02]  /*07c0*/  LDC.64 R8, c[0x0][0x398] ;  /* 0x0000e600ff087b82 */ /* 0x000e240000000a00 */
[C---:B------:R-:W-:Y:S01]  /*07d0*/  LEA R10, R24.reuse, R7, 0x2 ;  /* 0x00000007180a7211 */ /* 0x040fe200078e10ff */
[----:B------:R-:W-:-:S04]  /*07e0*/  IMAD R7, R24, R2, R5 ;  /* 0x0000000218077224 */ /* 0x000fc800078e0205 */
[----:B------:R-:W1:Y:S01]  /*07f0*/  LDS R11, [R10] ;  /* 0x000000000a0b7984 */ /* 0x000e620000000800 */
[----:B0-----:R-:W-:-:S04]  /*0800*/  IMAD.WIDE R8, R7, 0x4, R8 ;  /* 0x0000000407087825 */ /* 0x001fc800078e0208 */
[----:B-1---5:R-:W-:-:S05]  /*0810*/  FMUL R11, R6, R11 ;  /* 0x0000000b060b7220 */ /* 0x022fca0000400000 */
[----:B------:R1:W-:Y:S02]  /*0820*/  REDG.E.ADD.F32.FTZ.RN.STRONG.GPU desc[UR10][R8.64], R11 ;  /* 0x0000000b080079a6 */ /* 0x0003e4000c12f30a */
.L_x_4:
[----:B-----5:R-:W-:Y:S01]  /*0830*/  FSETP.LEU.OR P0, PT, R6, RZ, !P0 ;  /* 0x000000ff0600720b */ /* 0x020fe2000470b400 */
[----:B------:R-:W-:Y:S01]  /*0840*/  BSSY.RECONVERGENT B1, `(.L_x_9) ;  /* 0x000009b000017945 */ /* 0x000fe20003800200 */
[----:B0-2---:R-:W-:-:S11]  /*0850*/  MOV R19, RZ ;  /* 0x000000ff00137202 */ /* 0x005fd60000000f00 */
[----:B------:R-:W-:Y:S05]  /*0860*/  @P0 BRA `(.L_x_10) ;  /* 0x0000000800600947 */ /* 0x000fea0003800000 */
[C---:B------:R-:W-:Y:S01]  /*0870*/  ISETP.GE.U32.AND P0, PT, R3.reuse, 0x10, PT ;  /* 0x000000100300780c */ /* 0x040fe20003f06070 */
[----:B------:R-:W-:Y:S01]  /*0880*/  HFMA2 R19, -RZ, RZ, 0, 0 ;  /* 0x00000000ff137431 */ /* 0x000fe200000001ff */
[----:B------:R-:W-:Y:S02]  /*0890*/  LOP3.LUT R16, R3, 0xf, RZ, 0xc0, !PT ;  /* 0x0000000f03107812 */ /* 0x000fe400078ec0ff */
[----:B------:R-:W-:Y:S02]  /*08a0*/  MOV R6, RZ ;  /* 0x000000ff00067202 */ /* 0x000fe40000000f00 */
[----:B------:R-:W-:-:S07]  /*08b0*/  ISETP.NE.AND P1, PT, R16, RZ, PT ;  /* 0x000000ff1000720c */ /* 0x000fce0003f25270 */
[----:B------:R-:W-:Y:S06]  /*08c0*/  @!P0 BRA `(.L_x_11) ;  /* 0x0000000400088947 */ /* 0x000fec0003800000 */
[----:B------:R-:W0:Y:S01]  /*08d0*/  S2UR UR5, SR_CgaCtaId ;  /* 0x00000000000579c3 */ /* 0x000e220000008800 */
[----:B------:R-:W-:Y:S01]  /*08e0*/  LOP3.LUT R6, R3, 0x7ffffff0, RZ, 0xc0, !PT ;  /* 0x7ffffff003067812 */ /* 0x000fe200078ec0ff */
[----:B------:R-:W-:Y:S01]  /*08f0*/  UMOV UR4, 0x400 ;  /* 0x0000040000047882 */ /* 0x000fe20000000000 */
[----:B------:R-:W-:Y:S02]  /*0900*/  MOV R19, RZ ;  /* 0x000000ff00137202 */ /* 0x000fe40000000f00 */
[----:B------:R-:W-:Y:S02]  /*0910*/  MOV R7, R5 ;  /* 0x0000000500077202 */ /* 0x000fe40000000f00 */
[----:B------:R-:W-:Y:S01]  /*0920*/  IADD3 R17, PT, PT, -R6, RZ, RZ ;  /* 0x000000ff06117210 */ /* 0x000fe20007ffe1ff */
[----:B0-----:R-:W-:-:S04]  /*0930*/  ULEA UR4, UR5, UR4, 0x18 ;  /* 0x0000000405047291 */ /* 0x001fc8000f8ec0ff */
[----:B------:R-:W-:-:S12]  /*0940*/  UIADD3 UR4, UPT, UPT, UR4, 0x20, URZ ;  /* 0x0000002004047890 */ /* 0x000fd8000fffe0ff */
.L_x_12:
[----:B------:R-:W0:Y:S02]  /*0950*/  LDC.64 R12, c[0x0][0x388] ;  /* 0x0000e200ff0c7b82 */ /* 0x000e240000000a00 */
[----:B0-----:R-:W-:-:S05]  /*0960*/  IMAD.WIDE R12, R7, 0x4, R12 ;  /* 0x00000004070c7825 */ /* 0x001fca00078e020c */
[----:B-1----:R-:W2:Y:S01]  /*0970*/  LDG.E R9, desc[UR10][R12.64] ;  /* 0x0000000a0c097981 */ /* 0x002ea2000c1e1900 */
[----:B------:R-:W-:-:S05]  /*0980*/  IMAD.WIDE R14, R2, 0x4, R12 ;  /* 0x00000004020e7825 */ /* 0x000fca00078e020c */
[----:B------:R0:W3:Y:S01]  /*0990*/  LDG.E R8, desc[UR10][R14.64] ;  /* 0x0000000a0e087981 */ /* 0x0000e2000c1e1900 */
[----:B------:R-:W-:-:S05]  /*09a0*/  IMAD.WIDE R34, R2, 0x4, R14 ;  /* 0x0000000402227825 */ /* 0x000fca00078e020e */
[----:B------:R-:W4:Y:S01]  /*09b0*/  LDG.E R21, desc[UR10][R34.64] ;  /* 0x0000000a22157981 */ /* 0x000f22000c1e1900 */
[----:B------:R-:W-:-:S03]  /*09c0*/  IMAD.WIDE R22, R2, 0x4, R34 ;  /* 0x0000000402167825 */ /* 0x000fc600078e0222 */
[----:B0-----:R-:W2:Y:S04]  /*09d0*/  LDS.128 R12, [UR4+-0x20] ;  /* 0xffffe004ff0c7984 */ /* 0x001ea80008000c00 */
[----:B------:R-:W5:Y:S01]  /*09e0*/  LDG.E R20, desc[UR10][R22.64] ;  /* 0x0000000a16147981 */ /* 0x000f62000c1e1900 */
[----:B------:R-:W-:-:S05]  /*09f0*/  IMAD.WIDE R10, R2, 0x4, R22 ;  /* 0x00000004020a7825 */ /* 0x000fca00078e0216 */
[----:B------:R-:W5:Y:S01]  /*0a00*/  LDG.E R25, desc[UR10][R10.64] ;  /* 0x0000000a0a197981 */ /* 0x000f62000c1e1900 */
[----:B------:R-:W-:-:S04]  /*0a10*/  IMAD.WIDE R28, R2, 0x4, R10 ;  /* 0x00000004021c7825 */ /* 0x000fc800078e020a */
[C---:B------:R-:W-:Y:S02]  /*0a20*/  IMAD.WIDE R32, R2.reuse, 0x4, R28 ;  /* 0x0000000402207825 */ /* 0x040fe400078e021c */
[----:B------:R-:W5:Y:S02]  /*0a30*/  LDG.E R28, desc[UR10][R28.64] ;  /* 0x0000000a1c1c7981 */ /* 0x000f64000c1e1900 */
[C---:B------:R-:W-:Y:S02]  /*0a40*/  IMAD.WIDE R30, R2.reuse, 0x4, R32 ;  /* 0x00000004021e7825 */ /* 0x040fe400078e0220 */
[----:B------:R-:W5:Y:S04]  /*0a50*/  LDG.E R27, desc[UR10][R32.64] ;  /* 0x0000000a201b7981 */ /* 0x000f68000c1e1900 */
[----:B------:R0:W5:Y:S02]  /*0a60*/  LDG.E R18, desc[UR10][R30.64] ;  /* 0x0000000a1e127981 */ /* 0x000164000c1e1900 */
[----:B0-----:R-:W-:-:S05]  /*0a70*/  IMAD.WIDE R30, R2, 0x4, R30 ;  /* 0x00000004021e7825 */ /* 0x001fca00078e021e */
[----:B------:R0:W5:Y:S01]  /*0a80*/  LDG.E R23, desc[UR10][R30.64] ;  /* 0x0000000a1e177981 */ /* 0x000162000c1e1900 */
[----:B------:R-:W-:-:S04]  /*0a90*/  IMAD.WIDE R36, R2, 0x4, R30 ;  /* 0x0000000402247825 */ /* 0x000fc800078e021e */
[----:B------:R-:W-:-:S04]  /*0aa0*/  IMAD.WIDE R34, R2, 0x4, R36 ;  /* 0x0000000402227825 */ /* 0x000fc800078e0224 */
[----:B------:R-:W-:-:S05]  /*0ab0*/  IMAD.WIDE R32, R2, 0x4, R34 ;  /* 0x0000000402207825 */ /* 0x000fca00078e0222 */
[----:B------:R-:W5:Y:S01]  /*0ac0*/  LDG.E R24, desc[UR10][R32.64] ;  /* 0x0000000a20187981 */ /* 0x000f62000c1e1900 */
[----:B0-----:R-:W-:-:S04]  /*0ad0*/  IMAD.WIDE R30, R2, 0x4, R32 ;  /* 0x00000004021e7825 */ /* 0x001fc800078e0220 */
[----:B--2---:R-:W-:Y:S02]  /*0ae0*/  FFMA R12, R12, R9, R19 ;  /* 0x000000090c0c7223 */ /* 0x004fe40000000013 */
[----:B------:R-:W2:Y:S02]  /*0af0*/  LDG.E R19, desc[UR10][R34.64] ;  /* 0x0000000a22137981 */ /* 0x000ea4000c1e1900 */
[----:B---3--:R-:W-:Y:S02]  /*0b00*/  FFMA R13, R13, R8, R12 ;  /* 0x000000080d0d7223 */ /* 0x008fe4000000000c */
[----:B------:R-:W0:Y:S02]  /*0b10*/  LDS.128 R8, [UR4+-0x10] ;  /* 0xfffff004ff087984 */ /* 0x000e240008000c00 */
[----:B----4-:R-:W-:Y:S02]  /*0b20*/  FFMA R14, R14, R21, R13 ;  /* 0x000000150e0e7223 */ /* 0x010fe4000000000d */
[----:B------:R-:W3:Y:S02]  /*0b30*/  LDG.E R21, desc[UR10][R30.64] ;  /* 0x0000000a1e157981 */ /* 0x000ee4000c1e1900 */
[----:B-----5:R-:W-:-:S02]  /*0b40*/  FFMA R15, R15, R20, R14 ;  /* 0x000000140f0f7223 */ /* 0x020fc4000000000e */
[----:B------:R-:W4:Y:S01]  /*0b50*/  LDG.E R20, desc[UR10][R36.64] ;  /* 0x0000000a24147981 */ /* 0x000f22000c1e1900 */
[----:B------:R-:W-:-:S05]  /*0b60*/  IMAD.WIDE R12, R2, 0x4, R30 ;  /* 0x00000004020c7825 */ /* 0x000fca00078e021e */
[----:B------:R1:W5:Y:S02]  /*0b70*/  LDG.E R22, desc[UR10][R12.64] ;  /* 0x0000000a0c167981 */ /* 0x000364000c1e1900 */
[----:B-1----:R-:W-:-:S04]  /*0b80*/  IMAD.WIDE R12, R2, 0x4, R12 ;  /* 0x00000004020c7825 */ /* 0x002fc800078e020c */
[----:B0-----:R-:W-:Y:S01]  /*0b90*/  FFMA R8, R8, R25, R15 ;  /* 0x0000001908087223 */ /* 0x001fe2000000000f */
[----:B------:R-:W-:Y:S01]  /*0ba0*/  IMAD.WIDE R14, R2, 0x4, R12 ;  /* 0x00000004020e7825 */ /* 0x000fe200078e020c */
[----:B------:R-:W5:Y:S04]  /*0bb0*/  LDG.E R25, desc[UR10][R12.64] ;  /* 0x0000000a0c197981 */ /* 0x000f68000c1e1900 */
[----:B------:R0:W5:Y:S04]  /*0bc0*/  LDG.E R26, desc[UR10][R14.64] ;  /* 0x0000000a0e1a7981 */ /* 0x000168000c1e1900 */
[----:B0-----:R-:W0:Y:S01]  /*0bd0*/  LDS.128 R12, [UR4] ;  /* 0x00000004ff0c7984 */ /* 0x001e220008000c00 */
[----:B------:R-:W-:-:S04]  /*0be0*/  FFMA R9, R9, R28, R8 ;  /* 0x0000001c09097223 */ /* 0x000fc80000000008 */
[----:B------:R-:W-:-:S04]  /*0bf0*/  FFMA R10, R10, R27, R9 ;  /* 0x0000001b0a0a7223 */ /* 0x000fc80000000009 */
[----:B------:R-:W-:-:S04]  /*0c00*/  FFMA R11, R11, R18, R10 ;  /* 0x000000120b0b7223 */ /* 0x000fc8000000000a */
[----:B0-----:R-:W-:Y:S02]  /*0c10*/  FFMA R18, R12, R23, R11 ;  /* 0x000000170c127223 */ /* 0x001fe4000000000b */
[----:B------:R-:W3:Y:S01]  /*0c20*/  LDS.128 R8, [UR4+0x10] ;  /* 0x00001004ff087984 */ /* 0x000ee20008000c00 */
[----:B------:R-:W-:-:S04]  /*0c30*/  IADD3 R17, PT, PT, R17, 0x10, RZ ;  /* 0x0000001011117810 */ /* 0x000fc80007ffe0ff */
[----:B------:R-:W-:Y:S01]  /*0c40*/  ISETP.NE.AND P0, PT, R17, RZ, PT ;  /* 0x000000ff1100720c */ /* 0x000fe20003f05270 */
[----:B------:R-:W-:Y:S01]  /*0c50*/  UIADD3 UR4, UPT, UPT, UR4, 0x40, URZ ;  /* 0x0000004004047890 */ /* 0x000fe2000fffe0ff */
[----:B------:R-:W-:Y:S01]  /*0c60*/  LEA R7, R2, R7, 0x4 ;  /* 0x0000000702077211 */ /* 0x000fe200078e20ff */
[----:B----4-:R-:W-:-:S04]  /*0c70*/  FFMA R23, R13, R20, R18 ;  /* 0x000000140d177223 */ /* 0x010fc80000000012 */
[----:B--2---:R-:W-:-:S04]  /*0c80*/  FFMA R18, R14, R19, R23 ;  /* 0x000000130e127223 */ /* 0x004fc80000000017 */
[----:B------:R-:W-:-:S04]  /*0c90*/  FFMA R13, R15, R24, R18 ;  /* 0x000000180f0d7223 */ /* 0x000fc80000000012 */
[----:B---3--:R-:W-:-:S04]  /*0ca0*/  FFMA R8, R8, R21, R13 ;  /* 0x0000001508087223 */ /* 0x008fc8000000000d */
[----:B-----5:R-:W-:-:S04]  /*0cb0*/  FFMA R9, R9, R22, R8 ;  /* 0x0000001609097223 */ /* 0x020fc80000000008 */
[----:B------:R-:W-:-:S04]  /*0cc0*/  FFMA R10, R10, R25, R9 ;  /* 0x000000190a0a7223 */ /* 0x000fc80000000009 */
[----:B------:R-:W-:Y:S01]  /*0cd0*/  FFMA R19, R11, R26, R10 ;  /* 0x0000001a0b137223 */ /* 0x000fe2000000000a */
[----:B------:R-:W-:Y:S06]  /*0ce0*/  @P0 BRA `(.L_x_12) ;  /* 0xfffffffc00180947 */ /* 0x000fec000383ffff */
.L_x_11:
[----:B------:R-:W-:Y:S05]  /*0cf0*/  @!P1 BRA `(.L_x_10) ;  /* 0x00000004003c9947 */ /* 0x000fea0003800000 */
[----:B------:R-:W-:Y:S02]  /*0d00*/  ISETP.GE.U32.AND P0, PT, R16, 0x8, PT ;  /* 0x000000081000780c */ /* 0x000fe40003f06070 */
[----:B------:R-:W-:-:S04]  /*0d10*/  LOP3.LUT R21, R3, 0x7, RZ, 0xc0, !PT ;  /* 0x0000000703157812 */ /* 0x000fc800078ec0ff */
[----:B------:R-:W-:-:S07]  /*0d20*/  ISETP.NE.AND P1, PT, R21, RZ, PT ;  /* 0x000000ff1500720c */ /* 0x000fce0003f25270 */
[----:B------:R-:W-:Y:S06]  /*0d30*/  @!P0 BRA `(.L_x_13) ;  /* 0x0000000000848947 */ /* 0x000fec0003800000 */
[----:B------:R-:W0:Y:S01]  /*0d40*/  LDC.64 R14, c[0x0][0x388] ;  /* 0x0000e200ff0e7b82 */ /* 0x000e220000000a00 */
[----:B------:R-:W-:-:S04]  /*0d50*/  IMAD R7, R6, R2, R5 ;  /* 0x0000000206077224 */ /* 0x000fc800078e0205 */
[----:B0-----:R-:W-:-:S05]  /*0d60*/  IMAD.WIDE R14, R7, 0x4, R14 ;  /* 0x00000004070e7825 */ /* 0x001fca00078e020e */
[----:B------:R0:W2:Y:S01]  /*0d70*/  LDG.E R20, desc[UR10][R14.64] ;  /* 0x0000000a0e147981 */ /* 0x0000a2000c1e1900 */
[----:B------:R-:W-:-:S05]  /*0d80*/  IMAD.WIDE R28, R2, 0x4, R14 ;  /* 0x00000004021c7825 */ /* 0x000fca00078e020e */
[----:B------:R3:W4:Y:S01]  /*0d90*/  LDG.E R18, desc[UR10][R28.64] ;  /* 0x0000000a1c127981 */ /* 0x000722000c1e1900 */
[----:B-1----:R-:W-:-:S05]  /*0da0*/  IMAD.WIDE R10, R2, 0x4, R28 ;  /* 0x00000004020a7825 */ /* 0x002fca00078e021c */
[----:B------:R-:W5:Y:S01]  /*0db0*/  LDG.E R7, desc[UR10][R10.64] ;  /* 0x0000000a0a077981 */ /* 0x000f62000c1e1900 */
[----:B------:R-:W-:-:S05]  /*0dc0*/  IMAD.WIDE R8, R2, 0x4, R10 ;  /* 0x0000000402087825 */ /* 0x000fca00078e020a */
[----:B------:R1:W5:Y:S01]  /*0dd0*/  LDG.E R26, desc[UR10][R8.64] ;  /* 0x0000000a081a7981 */ /* 0x000362000c1e1900 */
[----:B------:R-:W-:-:S05]  /*0de0*/  IMAD.WIDE R12, R2, 0x4, R8 ;  /* 0x00000004020c7825 */ /* 0x000fca00078e0208 */
[----:B------:R1:W5:Y:S01]  /*0df0*/  LDG.E R27, desc[UR10][R12.64] ;  /* 0x0000000a0c1b7981 */ /* 0x000362000c1e1900 */
[----:B------:R-:W-:-:S04]  /*0e00*/  IMAD.WIDE R16, R2, 0x4, R12 ;  /* 0x0000000402107825 */ /* 0x000fc800078e020c */
[C---:B------:R-:W-:Y:S02]  /*0e10*/  IMAD.WIDE R22, R2.reuse, 0x4, R16 ;  /* 0x0000000402167825 */ /* 0x040fe400078e0210 */
[----:B------:R-:W5:Y:S02]  /*0e20*/  LDG.E R16, desc[UR10][R16.64] ;  /* 0x0000000a10107981 */ /* 0x000f64000c1e1900 */
[----:B------:R-:W-:Y:S02]  /*0e30*/  IMAD.WIDE R24, R2, 0x4, R22 ;  /* 0x0000000402187825 */ /* 0x000fe400078e0216 */
[----:B------:R-:W5:Y:S04]  /*0e40*/  LDG.E R23, desc[UR10][R22.64] ;  /* 0x0000000a16177981 */ /* 0x000f68000c1e1900 */
[----:B------:R-:W5:Y:S01]  /*0e50*/  LDG.E R24, desc[UR10][R24.64] ;  /* 0x0000000a18187981 */ /* 0x000f62000c1e1900 */
[----:B0-----:R-:W0:Y:S01]  /*0e60*/  S2R R15, SR_CgaCtaId ;  /* 0x00000000000f7919 */ /* 0x001e220000008800 */
[----:B------:R-:W-:-:S04]  /*0e70*/  MOV R14, 0x400 ;  /* 0x00000400000e7802 */ /* 0x000fc80000000f00 */
[----:B0-----:R-:W-:-:S04]  /*0e80*/  LEA R15, R15, R14, 0x18 ;  /* 0x0000000e0f0f7211 */ /* 0x001fc800078ec0ff */
[----:B---3--:R-:W-:-:S05]  /*0e90*/  LEA R28, R6, R15, 0x2 ;  /* 0x0000000f061c7211 */ /* 0x008fca00078e10ff */
[----:B-1----:R-:W2:Y:S04]  /*0ea0*/  LDS.128 R8, [R28] ;  /* 0x000000001c087984 */ /* 0x002ea80000000c00 */
[----:B------:R-:W0:Y:S01]  /*0eb0*/  LDS.128 R12, [R28+0x10] ;  /* 0x000010001c0c7984 */ /* 0x000e220000000c00 */
[----:B------:R-:W-:Y:S01]  /*0ec0*/  IADD3 R6, PT, PT, R6, 0x8, RZ ;  /* 0x0000000806067810 */ /* 0x000fe20007ffe0ff */
[----:B--2---:R-:W-:-:S04]  /*0ed0*/  FFMA R19, R8, R20, R19 ;  /* 0x0000001408137223 */ /* 0x004fc80000000013 */
[----:B----4-:R-:W-:-:S04]  /*0ee0*/  FFMA R18, R18, R9, R19 ;  /* 0x0000000912127223 */ /* 0x010fc80000000013 */
[----:B-----5:R-:W-:-:S04]  /*0ef0*/  FFMA R7, R7, R10, R18 ;  /* 0x0000000a07077223 */ /* 0x020fc80000000012 */
[----:B------:R-:W-:-:S04]  /*0f00*/  FFMA R7, R26, R11, R7 ;  /* 0x0000000b1a077223 */ /* 0x000fc80000000007 */
[----:B0-----:R-:W-:-:S04]  /*0f10*/  FFMA R7, R12, R27, R7 ;  /* 0x0000001b0c077223 */ /* 0x001fc80000000007 */
[----:B------:R-:W-:-:S04]  /*0f20*/  FFMA R16, R16, R13, R7 ;  /* 0x0000000d10107223 */ /* 0x000fc80000000007 */
[----:B------:R-:W-:-:S04]  /*0f30*/  FFMA R23, R23, R14, R16 ;  /* 0x0000000e17177223 */ /* 0x000fc80000000010 */
[----:B------:R-:W-:-:S07]  /*0f40*/  FFMA R19, R24, R15, R23 ;  /* 0x0000000f18137223 */ /* 0x000fce0000000017 */
.L_x_13:
[----:B------:R-:W-:Y:S05]  /*0f50*/  @!P1 BRA `(.L_x_10) ;  /* 0x0000000000a49947 */ /* 0x000fea0003800000 */
[----:B------:R-:W-:Y:S02]  /*0f60*/  ISETP.GE.U32.AND P0, PT, R21, 0x4, PT ;  /* 0x000000041500780c */ /* 0x000fe40003f06070 */
[----:B------:R-:W-:-:S04]  /*0f70*/  LOP3.LUT R7, R3, 0x3, RZ, 0xc0, !PT ;  /* 0x0000000303077812 */ /* 0x000fc800078ec0ff */
[----:B------:R-:W-:-:S07]  /*0f80*/  ISETP.NE.AND P1, PT, R7, RZ, PT ;  /* 0x000000ff0700720c */ /* 0x000fce0003f25270 */
[----:B------:R-:W-:Y:S06]  /*0f90*/  @!P0 BRA `(.L_x_14) ;  /* 0x0000000000508947 */ /* 0x000fec0003800000 */
[----:B-1----:R-:W0:Y:S01]  /*0fa0*/  LDC.64 R8, c[0x0][0x388] ;  /* 0x0000e200ff087b82 */ /* 0x002e220000000a00 */
[----:B------:R-:W-:-:S04]  /*0fb0*/  IMAD R13, R6, R2, R5 ;  /* 0x00000002060d7224 */ /* 0x000fc800078e0205 */
[----:B0-----:R-:W-:-:S04]  /*0fc0*/  IMAD.WIDE R12, R13, 0x4, R8 ;  /* 0x000000040d0c7825 */ /* 0x001fc800078e0208 */
[C---:B------:R-:W-:Y:S02]  /*0fd0*/  IMAD.WIDE R14, R2.reuse, 0x4, R12 ;  /* 0x00000004020e7825 */ /* 0x040fe400078e020c */
[----:B------:R-:W2:Y:S02]  /*0fe0*/  LDG.E R12, desc[UR10][R12.64] ;  /* 0x0000000a0c0c7981 */ /* 0x000ea4000c1e1900 */
[C---:B------:R-:W-:Y:S02]  /*0ff0*/  IMAD.WIDE R16, R2.reuse, 0x4, R14 ;  /* 0x0000000402107825 */ /* 0x040fe400078e020e */
[----:B------:R-:W3:Y:S02]  /*1000*/  LDG.E R15, desc[UR10][R14.64] ;  /* 0x0000000a0e0f7981 */ /* 0x000ee4000c1e1900 */
[----:B------:R-:W-:Y:S02]  /*1010*/  IMAD.WIDE R20, R2, 0x4, R16 ;  /* 0x0000000402147825 */ /* 0x000fe400078e0210 */
[----:B------:R-:W4:Y:S04]  /*1020*/  LDG.E R16, desc[UR10][R16.64] ;  /* 0x0000000a10107981 */ /* 0x000f28000c1e1900 */
[----:B------:R-:W5:Y:S01]  /*1030*/  LDG.E R21, desc[UR10][R20.64] ;  /* 0x0000000a14157981 */ /* 0x000f62000c1e1900 */
[----:B------:R-:W-:Y:S01]  /*1040*/  MOV R8, 0x400 ;  /* 0x0000040000087802 */ /* 0x000fe20000000f00 */
[----:B------:R-:W0:Y:S03]  /*1050*/  S2R R9, SR_CgaCtaId ;  /* 0x0000000000097919 */ /* 0x000e260000008800 */
[----:B0-----:R-:W-:-:S04]  /*1060*/  LEA R9, R9, R8, 0x18 ;  /* 0x0000000809097211 */ /* 0x001fc800078ec0ff */
[C---:B------:R-:W-:Y:S02]  /*1070*/  LEA R9, R6.reuse, R9, 0x2 ;  /* 0x0000000906097211 */ /* 0x040fe400078e10ff */
[----:B------:R-:W-:-:S04]  /*1080*/  IADD3 R6, PT, PT, R6, 0x4, RZ ;  /* 0x0000000406067810 */ /* 0x000fc80007ffe0ff */
[----:B------:R-:W2:Y:S02]  /*1090*/  LDS.128 R8, [R9] ;  /* 0x0000000009087984 */ /* 0x000ea40000000c00 */
[----:B--2---:R-:W-:-:S04]  /*10a0*/  FFMA R8, R8, R12, R19 ;  /* 0x0000000c08087223 */ /* 0x004fc80000000013 */
[----:B---3--:R-:W-:-:S04]  /*10b0*/  FFMA R13, R15, R9, R8 ;  /* 0x000000090f0d7223 */ /* 0x008fc80000000008 */
[----:B----4-:R-:W-:-:S04]  /*10c0*/  FFMA R10, R16, R10, R13 ;  /* 0x0000000a100a7223 */ /* 0x010fc8000000000d */
[----:B-----5:R-:W-:-:S07]  /*10d0*/  FFMA R19, R21, R11, R10 ;  /* 0x0000000b15137223 */ /* 0x020fce000000000a */
.L_x_14:
[----:B------:R-:W-:Y:S05]  /*10e0*/  @!P1 BRA `(.L_x_10) ;  /* 0x0000000000409947 */ /* 0x000fea0003800000 */
[----:B-1----:R-:W0:Y:S01]  /*10f0*/  S2R R11, SR_CgaCtaId ;  /* 0x00000000000b7919 */ /* 0x002e220000008800 */
[----:B------:R-:W1:Y:S01]  /*1100*/  LDC.64 R8, c[0x0][0x388] ;  /* 0x0000e200ff087b82 */ /* 0x000e620000000a00 */
[----:B------:R-:W-:Y:S01]  /*1110*/  MOV R10, 0x400 ;  /* 0x00000400000a7802 */ /* 0x000fe20000000f00 */
[----:B------:R-:W-:-:S03]  /*1120*/  IMAD R5, R6, R2, R5 ;  /* 0x0000000206057224 */ /* 0x000fc600078e0205 */
[----:B0-----:R-:W-:-:S04]  /*1130*/  LEA R11, R11, R10, 0x18 ;  /* 0x0000000a0b0b7211 */ /* 0x001fc800078ec0ff */
[----:B------:R-:W-:Y:S02]  /*1140*/  LEA R10, R6, R11, 0x2 ;  /* 0x0000000b060a7211 */ /* 0x000fe400078e10ff */
[----:B------:R-:W-:-:S07]  /*1150*/  IADD3 R11, PT, PT, -R7, RZ, RZ ;  /* 0x000000ff070b7210 */ /* 0x000fce0007ffe1ff */
.L_x_15:
[----:B-1----:R-:W-:Y:S01]  /*1160*/  IMAD.WIDE R6, R5, 0x4, R8 ;  /* 0x0000000405067825 */ /* 0x002fe200078e0208 */
[----:B------:R0:W1:Y:S05]  /*1170*/  LDS R12, [R10] ;  /* 0x000000000a0c7984 */ /* 0x00006a0000000800 */
[----:B------:R-:W1:Y:S01]  /*1180*/  LDG.E R6, desc[UR10][R6.64] ;  /* 0x0000000a06067981 */ /* 0x000e62000c1e1900 */
[----:B------:R-:W-:Y:S02]  /*1190*/  IADD3 R11, PT, PT, R11, 0x1, RZ ;  /* 0x000000010b0b7810 */ /* 0x000fe40007ffe0ff */
[----:B------:R-:W-:Y:S02]  /*11a0*/  IADD3 R5, PT, PT, R5, R2, RZ ;  /* 0x0000000205057210 */ /* 0x000fe40007ffe0ff */
[----:B------:R-:W-:-:S02]  /*11b0*/  ISETP.NE.AND P0, PT, R11, RZ, PT ;  /* 0x000000ff0b00720c */ /* 0x000fc40003f05270 */
[----:B0-----:R-:W-:Y:S01]  /*11c0*/  IADD3 R10, PT, PT, R10, 0x4, RZ ;  /* 0x000000040a0a7810 */ /* 0x001fe20007ffe0ff */
[----:B-1----:R-:W-:-:S10]  /*11d0*/  FFMA R19, R12, R6, R19 ;  /* 0x000000060c137223 */ /* 0x002fd40000000013 */
[----:B------:R-:W-:Y:S05]  /*11e0*/  @P0 BRA `(.L_x_15) ;  /* 0xfffffffc00dc0947 */ /* 0x000fea000383ffff */
.L_x_10:
[----:B------:R-:W-:Y:S05]  /*11f0*/  BSYNC.RECONVERGENT B1 ;  /* 0x0000000000017941 */ /* 0x000fea0003800200 */
.L_x_9:
[----:B------:R-:W0:Y:S02]  /*1200*/  LDC.64 R6, c[0x0][0x390] ;  /* 0x0000e400ff067b82 */ /* 0x000e240000000a00 */
[----:B0-----:R-:W-:-:S05]  /*1210*/  IMAD.WIDE R4, R4, 0x4, R6 ;  /* 0x0000000404047825 */ /* 0x001fca00078e0206 */
[----:B------:R0:W-:Y:S02]  /*1220*/  STG.E desc[UR10][R4.64], R19 ;  /* 0x0000001304007986 */ /* 0x0001e4000c10190a */
.L_x_3:
[----:B------:R-:W-:Y:S05]  /*1230*/  BSYNC.RECONVERGENT B0 ;  /* 0x0000000000007941 */ /* 0x000fea0003800200 */
.L_x_2:
[----:B------:R-:W-:-:S04]  /*1240*/  ISETP.GE.AND P0, PT, R3, 0x1, PT ;  /* 0x000000010300780c */ /* 0x000fc80003f06270 */
[----:B------:R-:W-:-:S13]  /*1250*/  ISETP.NE.OR P0, PT, R0, RZ, !P0 ;  /* 0x000000ff0000720c */ /* 0x000fda0004705670 */
[----:B------:R-:W-:Y:S05]  /*1260*/  @P0 EXIT ;  /* 0x000000000000094d */ /* 0x000fea0003800000 */
[C---:B------:R-:W-:Y:S01]  /*1270*/  ISETP.GE.U32.AND P1, PT, R3.reuse, 0x8, PT ;  /* 0x000000080300780c */ /* 0x040fe20003f26070 */
[----:B------:R-:W-:Y:S01]  /*1280*/  HFMA2 R0, -RZ, RZ, 0, 0 ;  /* 0x00000000ff007431 */ /* 0x000fe200000001ff */
[----:B------:R-:W-:-:S04]  /*1290*/  LOP3.LUT R16, R3, 0x7, RZ, 0xc0, !PT ;  /* 0x0000000703107812 */ /* 0x000fc800078ec0ff */
[----:B------:R-:W-:-:S07]  /*12a0*/  ISETP.NE.AND P0, PT, R16, RZ, PT ;  /* 0x000000ff1000720c */ /* 0x000fce0003f05270 */
[----:B------:R-:W-:Y:S06]  /*12b0*/  @!P1 BRA `(.L_x_16) ;  /* 0x0000000000749947 */ /* 0x000fec0003800000 */
[----:B------:R-:W2:Y:S01]  /*12c0*/  LDCU.64 UR6, c[0x0][0x3a8] ;  /* 0x00007500ff0677ac */ /* 0x000ea20008000a00 */
[----:B------:R-:W3:Y:S01]  /*12d0*/  S2UR UR8, SR_CgaCtaId ;  /* 0x00000000000879c3 */ /* 0x000ee20000008800 */
[----:B------:R-:W-:Y:S01]  /*12e0*/  LOP3.LUT R0, R3, 0x7ffffff8, RZ, 0xc0, !PT ;  /* 0x7ffffff803007812 */ /* 0x000fe200078ec0ff */
[----:B------:R-:W-:-:S03]  /*12f0*/  UMOV UR4, 0x400 ;  /* 0x0000040000047882 */ /* 0x000fc60000000000 */
[----:B------:R-:W-:Y:S01]  /*1300*/  IADD3 R2, PT, PT, -R0, RZ, RZ ;  /* 0x000000ff00027210 */ /* 0x000fe20007ffe1ff */
[----:B--2---:R-:W-:-:S04]  /*1310*/  UIADD3 UR5, UP0, UPT, UR6, 0x10, URZ ;  /* 0x0000001006057890 */ /* 0x004fc8000ff1e0ff */
[----:B------:R-:W-:Y:S02]  /*1320*/  UIADD3.X UR6, UPT, UPT, URZ, UR7, URZ, UP0, !UPT ;  /* 0x00000007ff067290 */ /* 0x000fe400087fe4ff */
[----:B------:R-:W-:Y:S01]  /*1330*/  MOV R14, UR5 ;  /* 0x00000005000e7c02 */ /* 0x000fe20008000f00 */
[----:B---3--:R-:W-:-:S03]  /*1340*/  ULEA UR4, UR8, UR4, 0x18 ;  /* 0x0000000408047291 */ /* 0x008fc6000f8ec0ff */
[----:B------:R-:W-:Y:S01]  /*1350*/  MOV R15, UR6 ;  /* 0x00000006000f7c02 */ /* 0x000fe20008000f00 */
[----:B------:R-:W-:-:S12]  /*1360*/  UIADD3 UR4, UPT, UPT, UR4, 0x10, URZ ;  /* 0x0000001004047890 */ /* 0x000fd8000fffe0ff */
.L_x_17:
[----:B0-2---:R-:W0:Y:S04]  /*1370*/  LDS.128 R4, [UR4+-0x10] ;  /* 0xfffff004ff047984 */ /* 0x005e280008000c00 */
[----:B-1----:R-:W1:Y:S01]  /*1380*/  LDS.128 R8, [UR4] ;  /* 0x00000004ff087984 */ /* 0x002e620008000c00 */
[----:B------:R-:W-:Y:S02]  /*1390*/  IADD3 R2, PT, PT, R2, 0x8, RZ ;  /* 0x0000000802027810 */ /* 0x000fe40007ffe0ff */
[----:B------:R-:W-:Y:S02]  /*13a0*/  MOV R12, R14 ;  /* 0x0000000e000c7202 */ /* 0x000fe40000000f00 */
[----:B------:R-:W-:Y:S02]  /*13b0*/  MOV R13, R15 ;  /* 0x0000000f000d7202 */ /* 0x000fe40000000f00 */
[----:B------:R-:W-:Y:S01]  /*13c0*/  ISETP.NE.AND P1, PT, R2, RZ, PT ;  /* 0x000000ff0200720c */ /* 0x000fe20003f25270 */
[----:B------:R-:W-:Y:S01]  /*13d0*/  UIADD3 UR4, UPT, UPT, UR4, 0x20, URZ ;  /* 0x0000002004047890 */ /* 0x000fe2000fffe0ff */
[----:B------:R-:W-:-:S04]  /*13e0*/  IADD3 R14, P2, PT, R12, 0x20, RZ ;  /* 0x000000200c0e7810 */ /* 0x000fc80007f5e0ff */
[----:B------:R-:W-:Y:S01]  /*13f0*/  IADD3.X R15, PT, PT, RZ, R13, RZ, P2, !PT ;  /* 0x0000000dff0f7210 */ /* 0x000fe200017fe4ff */
[----:B0-----:R2:W-:Y:S04]  /*1400*/  REDG.E.ADD.F32.FTZ.RN.STRONG.GPU desc[UR10][R12.64+-0x10], R4 ;  /* 0xfffff0040c0079a6 */ /* 0x0015e8000c12f30a */
[----:B------:R2:W-:Y:S04]  /*1410*/  REDG.E.ADD.F32.FTZ.RN.STRONG.GPU desc[UR10][R12.64+-0xc], R5 ;  /* 0xfffff4050c0079a6 */ /* 0x0005e8000c12f30a */
[----:B------:R2:W-:Y:S04]  /*1420*/  REDG.E.ADD.F32.FTZ.RN.STRONG.GPU desc[UR10][R12.64+-0x8], R6 ;  /* 0xfffff8060c0079a6 */ /* 0x0005e8000c12f30a */
[----:B------:R2:W-:Y:S04]  /*1430*/  REDG.E.ADD.F32.FTZ.RN.STRONG.GPU desc[UR10][R12.64+-0x4], R7 ;  /* 0xfffffc070c0079a6 */ /* 0x0005e8000c12f30a */
[----:B-1----:R2:W-:Y:S04]  /*1440*/  REDG.E.ADD.F32.FTZ.RN.STRONG.GPU desc[UR10][R12.64], R8 ;  /* 0x000000080c0079a6 */ /* 0x0025e8000c12f30a */
[----:B------:R2:W-:Y:S04]  /*1450*/  REDG.E.ADD.F32.FTZ.RN.STRONG.GPU desc[UR10][R12.64+0x4], R9 ;  /* 0x000004090c0079a6 */ /* 0x0005e8000c12f30a */
[----:B------:R2:W-:Y:S04]  /*1460*/  REDG.E.ADD.F32.FTZ.RN.STRONG.GPU desc[UR10][R12.64+0x8], R10 ;  /* 0x0000080a0c0079a6 */ /* 0x0005e8000c12f30a */
[----:B------:R2:W-:Y:S01]  /*1470*/  REDG.E.ADD.F32.FTZ.RN.STRONG.GPU desc[UR10][R12.64+0xc], R11 ;  /* 0x00000c0b0c0079a6 */ /* 0x0005e2000c12f30a */
[----:B------:R-:W-:Y:S05]  /*1480*/  @P1 BRA `(.L_x_17) ;  /* 0xfffffffc00b81947 */ /* 0x000fea000383ffff */
.L_x_16:
[----:B------:R-:W-:Y:S05]  /*1490*/  @!P0 EXIT ;  /* 0x000000000000894d */ /* 0x000fea0003800000 */
[----:B------:R-:W-:Y:S02]  /*14a0*/  ISETP.GE.U32.AND P0, PT, R16, 0x4, PT ;  /* 0x000000041000780c */ /* 0x000fe40003f06070 */
[----:B--2---:R-:W-:-:S04]  /*14b0*/  LOP3.LUT R10, R3, 0x3, RZ, 0xc0, !PT ;  /* 0x00000003030a7812 */ /* 0x004fc800078ec0ff */
[----:B------:R-:W-:-:S07]  /*14c0*/  ISETP.NE.AND P1, PT, R10, RZ, PT ;  /* 0x000000ff0a00720c */ /* 0x000fce0003f25270 */
[----:B------:R-:W-:Y:S06]  /*14d0*/  @!P0 BRA `(.L_x_18) ;  /* 0x0000000000348947 */ /* 0x000fec0003800000 */
[----:B0-----:R-:W0:Y:S01]  /*14e0*/  S2R R5, SR_CgaCtaId ;  /* 0x0000000000057919 */ /* 0x001e220000008800 */
[----:B------:R-:W-:-:S04]  /*14f0*/  MOV R2, 0x400 ;  /* 0x0000040000027802 */ /* 0x000fc80000000f00 */
[----:B0-----:R-:W-:-:S04]  /*1500*/  LEA R5, R5, R2, 0x18 ;  /* 0x0000000205057211 */ /* 0x001fc800078ec0ff */
[C---:B------:R-:W-:Y:S02]  /*1510*/  LEA R2, R0.reuse, R5, 0x2 ;  /* 0x0000000500027211 */ /* 0x040fe400078e10ff */
[----:B------:R-:W0:Y:S03]  /*1520*/  LDC.64 R4, c[0x0][0x3a8] ;  /* 0x0000ea00ff047b82 */ /* 0x000e260000000a00 */
[----:B------:R-:W2:Y:S04]  /*1530*/  LDS.64 R6, [R2] ;  /* 0x0000000002067984 */ /* 0x000ea80000000a00 */
[----:B-1----:R-:W1:Y:S01]  /*1540*/  LDS.64 R8, [R2+0x8] ;  /* 0x0000080002087984 */ /* 0x002e620000000a00 */
[----:B0-----:R-:W-:-:S05]  /*1550*/  IMAD.WIDE.U32 R4, R0, 0x4, R4 ;  /* 0x0000000400047825 */ /* 0x001fca00078e0004 */
[----:B--2---:R2:W-:Y:S04]  /*1560*/  REDG.E.ADD.F32.FTZ.RN.STRONG.GPU desc[UR10][R4.64], R6 ;  /* 0x00000006040079a6 */ /* 0x0045e8000c12f30a */
[----:B------:R2:W-:Y:S04]  /*1570*/  REDG.E.ADD.F32.FTZ.RN.STRONG.GPU desc[UR10][R4.64+0x4], R7 ;  /* 0x00000407040079a6 */ /* 0x0005e8000c12f30a */
[----:B-1----:R2:W-:Y:S04]  /*1580*/  REDG.E.ADD.F32.FTZ.RN.STRONG.GPU desc[UR10][R4.64+0x8], R8 ;  /* 0x00000808040079a6 */ /* 0x0025e8000c12f30a */
[----:B------:R2:W-:Y:S01]  /*1590*/  REDG.E.ADD.F32.FTZ.RN.STRONG.GPU desc[UR10][R4.64+0xc], R9 ;  /* 0x00000c09040079a6 */ /* 0x0005e2000c12f30a */
[----:B------:R-:W-:-:S07]  /*15a0*/  IADD3 R0, PT, PT, R0, 0x4, RZ ;  /* 0x0000000400007810 */ /* 0x000fce0007ffe0ff */
.L_x_18:
[----:B------:R-:W-:Y:S05]  /*15b0*/  @!P1 EXIT ;  /* 0x000000000000994d */ /* 0x000fea0003800000 */
[----:B------:R-:W-:Y:S02]  /*15c0*/  ISETP.NE.AND P0, PT, R10, 0x1, PT ;  /* 0x000000010a00780c */ /* 0x000fe40003f05270 */
[----:B------:R-:W-:-:S04]  /*15d0*/  LOP3.LUT R3, R3, 0x1, RZ, 0xc0, !PT ;  /* 0x0000000103037812 */ /* 0x000fc800078ec0ff */
[----:B------:R-:W-:-:S07]  /*15e0*/  ISETP.NE.U32.AND P1, PT, R3, 0x1, PT ;  /* 0x000000010300780c */ /* 0x000fce0003f25070 */
[----:B------:R-:W-:Y:S06]  /*15f0*/  @!P0 BRA `(.L_x_19) ;  /* 0x0000000000288947 */ /* 0x000fec0003800000 */
[----:B------:R-:W3:Y:S01]  /*1600*/  S2R R3, SR_CgaCtaId ;  /* 0x0000000000037919 */ /* 0x000ee20000008800 */
[----:B------:R-:W-:-:S04]  /*1610*/  MOV R2, 0x400 ;  /* 0x0000040000027802 */ /* 0x000fc80000000f00 */
[----:B---3--:R-:W-:-:S04]  /*1620*/  LEA R3, R3, R2, 0x18 ;  /* 0x0000000203037211 */ /* 0x008fc800078ec0ff */
[C---:B0-2---:R-:W-:Y:S02]  /*1630*/  LEA R4, R0.reuse, R3, 0x2 ;  /* 0x0000000300047211 */ /* 0x045fe400078e10ff */
[----:B------:R-:W0:Y:S04]  /*1640*/  LDC.64 R2, c[0x0][0x3a8] ;  /* 0x0000ea00ff027b82 */ /* 0x000e280000000a00 */
[----:B------:R-:W2:Y:S01]  /*1650*/  LDS.64 R4, [R4] ;  /* 0x0000000004047984 */ /* 0x000ea20000000a00 */
[----:B0-----:R-:W-:-:S05]  /*1660*/  IMAD.WIDE.U32 R2, R0, 0x4, R2 ;  /* 0x0000000400027825 */ /* 0x001fca00078e0002 */
[----:B--2---:R3:W-:Y:S04]  /*1670*/  REDG.E.ADD.F32.FTZ.RN.STRONG.GPU desc[UR10][R2.64], R4 ;  /* 0x00000004020079a6 */ /* 0x0047e8000c12f30a */
[----:B------:R3:W-:Y:S01]  /*1680*/  REDG.E.ADD.F32.FTZ.RN.STRONG.GPU desc[UR10][R2.64+0x4], R5 ;  /* 0x00000405020079a6 */ /* 0x0007e2000c12f30a */
[----:B------:R-:W-:-:S07]  /*1690*/  IADD3 R0, PT, PT, R0, 0x2, RZ ;  /* 0x0000000200007810 */ /* 0x000fce0007ffe0ff */
.L_x_19:
[----:B------:R-:W-:Y:S05]  /*16a0*/  @P1 EXIT ;  /* 0x000000000000194d */ /* 0x000fea0003800000 */
[----:B---3--:R-:W3:Y:S01]  /*16b0*/  S2R R3, SR_CgaCtaId ;  /* 0x0000000000037919 */ /* 0x008ee20000008800 */
[----:B------:R-:W-:-:S04]  /*16c0*/  MOV R2, 0x400 ;  /* 0x0000040000027802 */ /* 0x000fc80000000f00 */
[----:B---3--:R-:W-:-:S04]  /*16d0*/  LEA R3, R3, R2, 0x18 ;  /* 0x0000000203037211 */ /* 0x008fc800078ec0ff */
[C---:B0-2---:R-:W-:Y:S02]  /*16e0*/  LEA R4, R0.reuse, R3, 0x2 ;  /* 0x0000000300047211 */ /* 0x045fe400078e10ff */
[----:B------:R-:W0:Y:S03]  /*16f0*/  LDC.64 R2, c[0x0][0x3a8] ;  /* 0x0000ea00ff027b82 */ /* 0x000e260000000a00 */
[----:B------:R-:W2:Y:S01]  /*1700*/  LDS R5, [R4] ;  /* 0x0000000004057984 */ /* 0x000ea20000000800 */
[----:B0-----:R-:W-:-:S05]  /*1710*/  IMAD.WIDE.U32 R2, R0, 0x4, R2 ;  /* 0x0000000400027825 */ /* 0x001fca00078e0002 */
[----:B--2---:R-:W-:Y:S01]  /*1720*/  REDG.E.ADD.F32.FTZ.RN.STRONG.GPU desc[UR10][R2.64], R5 ;  /* 0x00000005020079a6 */ /* 0x004fe2000c12f30a */
[----:B------:R-:W-:Y:S05]  /*1730*/  EXIT ;  /* 0x000000000000794d */ /* 0x000fea0003800000 */
.L_x_20:
        /* <DEDUP_REMOVED lines=12> */
.L_x_29:


//--------------------- .text._Z15forward_kernel1PKfPfS0_iii --------------------------
	.section	.text._Z15forward_kernel1PKfPfS0_iii,"ax",@progbits
	.align	128
        .global         _Z15forward_kernel1PKfPfS0_iii
        .type           _Z15forward_kernel1PKfPfS0_iii,@function
        .size           _Z15forward_kernel1PKfPfS0_iii,(.L_x_30 - _Z15forward_kernel1PKfPfS0_iii)
        .other          _Z15forward_kernel1PKfPfS0_iii,@"STO_CUDA_ENTRY STV_DEFAULT"
_Z15forward_kernel1PKfPfS0_iii:
.text._Z15forward_kernel1PKfPfS0_iii:
[----:B------:R-:W-:Y:S01]  /*0000*/  LDC R1, c[0x0][0x37c] ;  /* 0x0000df00ff017b82 */ /* 0x000fe20000000800 */
[----:B------:R-:W0:Y:S07]  /*0010*/  S2R R13, SR_TID.X ;  /* 0x00000000000d7919 */ /* 0x000e2e0000002100 */
[----:B------:R-:W0:Y:S01]  /*0020*/  LDC R12, c[0x0][0x398] ;  /* 0x0000e600ff0c7b82 */ /* 0x000e220000000800 */
[----:B------:R-:W1:Y:S07]  /*0030*/  LDCU.64 UR6, c[0x0][0x358] ;  /* 0x00006b00ff0677ac */ /* 0x000e6e0008000a00 */
[----:B------:R-:W2:Y:S08]  /*0040*/  S2UR UR8, SR_CTAID.X ;  /* 0x00000000000879c3 */ /* 0x000eb00000002500 */
[----:B------:R-:W3:Y:S08]  /*0050*/  LDC R6, c[0x0][0x3a0] ;  /* 0x0000e800ff067b82 */ /* 0x000ef00000000800 */
[----:B------:R-:W4:Y:S01]  /*0060*/  LDC R2, c[0x0][0x39c] ;  /* 0x0000e700ff027b82 */ /* 0x000f220000000800 */
[----:B0-----:R-:W-:-:S13]  /*0070*/  ISETP.GE.U32.AND P1, PT, R13, R12, PT ;  /* 0x0000000c0d00720c */ /* 0x001fda0003f26070 */
[----:B------:R-:W0:Y:S01]  /*0080*/  @!P1 LDC.64 R4, c[0x0][0x380] ;  /* 0x0000e000ff049b82 */ /* 0x000e220000000a00 */
[----:B--2---:R-:W-:-:S04]  /*0090*/  @!P1 IMAD R3, R12, UR8, R13 ;  /* 0x000000080c039c24 */ /* 0x004fc8000f8e020d */
[----:B0-----:R-:W-:-:S06]  /*00a0*/  @!P1 IMAD.WIDE.U32 R4, R3, 0x4, R4 ;  /* 0x0000000403049825 */ /* 0x001fcc00078e0004 */
[----:B-1----:R-:W2:Y:S01]  /*00b0*/  @!P1 LDG.E R4, desc[UR6][R4.64] ;  /* 0x0000000604049981 */ /* 0x002ea2000c1e1900 */
[----:B------:R-:W-:Y:S02]  /*00c0*/  @!P1 MOV R0, 0x400 ;  /* 0x0000040000009802 */ /* 0x000fe40000000f00 */
[----:B---3--:R-:W-:Y:S01]  /*00d0*/  ISETP.LE.AND P0, PT, R6, UR8, PT ;  /* 0x0000000806007c0c */ /* 0x008fe2000bf03270 */
[----:B------:R-:W0:Y:S03]  /*00e0*/  @!P1 S2R R3, SR_CgaCtaId ;  /* 0x0000000000039919 */ /* 0x000e260000008800 */
[----:B----4-:R-:W-:Y:S02]  /*00f0*/  ISETP.GE.OR P0, PT, R13, R2, P0 ;  /* 0x000000020d00720c */ /* 0x010fe40000706670 */
[----:B0-----:R-:W-:-:S04]  /*0100*/  @!P1 LEA R0, R3, R0, 0x18 ;  /* 0x0000000003009211 */ /* 0x001fc800078ec0ff */
[----:B------:R-:W-:-:S05]  /*0110*/  @!P1 LEA R3, R13, R0, 0x2 ;  /* 0x000000000d039211 */ /* 0x000fca00078e10ff */
[----:B--2---:R0:W-:Y:S01]  /*0120*/  @!P1 STS [R3], R4 ;  /* 0x0000000403009388 */ /* 0x0041e20000000800 */
[----:B------:R-:W-:Y:S06]  /*0130*/  BAR.SYNC.DEFER_BLOCKING 0x0 ;  /* 0x0000000000007b1d */ /* 0x000fec0000010000 */
[----:B------:R-:W-:Y:S05]  /*0140*/  @P0 EXIT ;  /* 0x000000000000094d */ /* 0x000fea0003800000 */
[----:B------:R-:W-:Y:S01]  /*0150*/  IMAD.SHL.U32 R21, R13, 0x4, RZ ;  /* 0x000000040d157824 */ /* 0x000fe200078e00ff */
[----:B------:R-:W-:-:S05]  /*0160*/  ISETP.GE.AND P0, PT, R12, 0x1, PT ;  /* 0x000000010c00780c */ /* 0x000fca0003f06270 */
[----:B------:R-:W1:Y:S08]  /*0170*/  LDC R21, c[0x3][R21] ;  /* 0x00c0000015157b82 */ /* 0x000e700000000800 */
[----:B------:R-:W-:Y:S05]  /*0180*/  @!P0 BRA `(.L_x_21) ;  /* 0x00000008002c8947 */ /* 0x000fea0003800000 */
[C---:B------:R-:W-:Y:S01]  /*0190*/  ISETP.GE.U32.AND P1, PT, R12.reuse, 0x10, PT ;  /* 0x000000100c00780c */ /* 0x040fe20003f26070 */
[----:B------:R-:W-:Y:S01]  /*01a0*/  HFMA2 R0, -RZ, RZ, 0, 0 ;  /* 0x00000000ff007431 */ /* 0x000fe200000001ff */
[----:B------:R-:W-:Y:S01]  /*01b0*/  LOP3.LUT R15, R12, 0xf, RZ, 0xc0, !PT ;  /* 0x0000000f0c0f7812 */ /* 0x000fe200078ec0ff */
[----:B0-----:R-:W-:-:S03]  /*01c0*/  IMAD R3, R13, R12, RZ ;  /* 0x0000000c0d037224 */ /* 0x001fc600078e02ff */
[----:B------:R-:W-:-:S07]  /*01d0*/  ISETP.NE.AND P0, PT, R15, RZ, PT ;  /* 0x000000ff0f00720c */ /* 0x000fce0003f05270 */
[----:B------:R-:W-:Y:S06]  /*01e0*/  @!P1 BRA `(.L_x_22) ;  /* 0x0000000000d09947 */ /* 0x000fec0003800000 */
[----:B------:R-:W0:Y:S01]  /*01f0*/  LDC.64 R4, c[0x0][0x390] ;  /* 0x0000e400ff047b82 */ /* 0x000e220000000a00 */
[----:B------:R-:W-:Y:S01]  /*0200*/  LOP3.LUT R0, R12, 0x7ffffff0, RZ, 0xc0, !PT ;  /* 0x7ffffff00c007812 */ /* 0x000fe200078ec0ff */
[----:B------:R-:W-:-:S04]  /*0210*/  UMOV UR4, 0x400 ;  /* 0x0000040000047882 */ /* 0x000fc80000000000 */
[----:B------:R-:W-:Y:S02]  /*0220*/  IMAD.MOV R14, RZ, RZ, -R0 ;  /* 0x000000ffff0e7224 */ /* 0x000fe400078e0a00 */
[----:B------:R-:W2:Y:S01]  /*0230*/  S2UR UR5, SR_CgaCtaId ;  /* 0x00000000000579c3 */ /* 0x000ea20000008800 */
[----:B0-----:R-:W-:-:S03]  /*0240*/  IMAD.WIDE.U32 R4, R3, 0x4, R4 ;  /* 0x0000000403047825 */ /* 0x001fc600078e0004 */
[----:B------:R-:W-:Y:S01]  /*0250*/  IADD3 R28, P1, PT, R4, 0x20, RZ ;  /* 0x00000020041c7810 */ /* 0x000fe20007f3e0ff */
[----:B--2---:R-:W-:-:S03]  /*0260*/  ULEA UR4, UR5, UR4, 0x18 ;  /* 0x0000000405047291 */ /* 0x004fc6000f8ec0ff */
[----:B------:R-:W-:Y:S01]  /*0270*/  IADD3.X R29, PT, PT, RZ, R5, RZ, P1, !PT ;  /* 0x00000005ff1d7210 */ /* 0x000fe20000ffe4ff */
[----:B------:R-:W-:-:S12]  /*0280*/  UIADD3 UR4, UPT, UPT, UR4, 0x20, URZ ;  /* 0x0000002004047890 */ /* 0x000fd8000fffe0ff */
.L_x_23:
[----:B------:R-:W1:Y:S04]  /*0290*/  LDG.E R10, desc[UR6][R28.64+-0x20] ;  /* 0xffffe0061c0a7981 */ /* 0x000e68000c1e1900 */
[----:B------:R-:W2:Y:S04]  /*02a0*/  LDG.E R11, desc[UR6][R28.64+-0x1c] ;  /* 0xffffe4061c0b7981 */ /* 0x000ea8000c1e1900 */
[----:B------:R-:W3:Y:S04]  /*02b0*/  LDG.E R9, desc[UR6][R28.64+-0x18] ;  /* 0xffffe8061c097981 */ /* 0x000ee8000c1e1900 */
[----:B------:R-:W4:Y:S04]  /*02c0*/  LDG.E R8, desc[UR6][R28.64+-0x14] ;  /* 0xffffec061c087981 */ /* 0x000f28000c1e1900 */
[----:B------:R-:W5:Y:S04]  /*02d0*/  LDG.E R27, desc[UR6][R28.64+-0x10] ;  /* 0xfffff0061c1b7981 */ /* 0x000f68000c1e1900 */
[----:B------:R-:W5:Y:S04]  /*02e0*/  LDG.E R26, desc[UR6][R28.64+-0xc] ;  /* 0xfffff4061c1a7981 */ /* 0x000f68000c1e1900 */
[----:B------:R-:W5:Y:S04]  /*02f0*/  LDG.E R25, desc[UR6][R28.64+-0x8] ;  /* 0xfffff8061c197981 */ /* 0x000f68000c1e1900 */
[----:B------:R-:W1:Y:S04]  /*0300*/  LDS.128 R4, [UR4+-0x20] ;  /* 0xffffe004ff047984 */ /* 0x000e680008000c00 */
[----:B------:R-:W5:Y:S04]  /*0310*/  LDG.E R24, desc[UR6][R28.64+-0x4] ;  /* 0xfffffc061c187981 */ /* 0x000f68000c1e1900 */
[----:B------:R-:W5:Y:S04]  /*0320*/  LDG.E R17, desc[UR6][R28.64] ;  /* 0x000000061c117981 */ /* 0x000f68000c1e1900 */
[----:B------:R-:W5:Y:S04]  /*0330*/  LDG.E R16, desc[UR6][R28.64+0x4] ;  /* 0x000004061c107981 */ /* 0x000f68000c1e1900 */
[----:B------:R-:W5:Y:S04]  /*0340*/  LDG.E R19, desc[UR6][R28.64+0x8] ;  /* 0x000008061c137981 */ /* 0x000f68000c1e1900 */
[----:B------:R-:W5:Y:S04]  /*0350*/  LDG.E R18, desc[UR6][R28.64+0xc] ;  /* 0x00000c061c127981 */ /* 0x000f68000c1e1900 */
[----:B------:R-:W5:Y:S04]  /*0360*/  LDG.E R20, desc[UR6][R28.64+0x14] ;  /* 0x000014061c147981 */ /* 0x000f68000c1e1900 */
[----:B------:R-:W5:Y:S04]  /*0370*/  LDG.E R23, desc[UR6][R28.64+0x18] ;  /* 0x000018061c177981 */ /* 0x000f68000c1e1900 */
[----:B------:R-:W5:Y:S01]  /*0380*/  LDG.E R22, desc[UR6][R28.64+0x1c] ;  /* 0x00001c061c167981 */ /* 0x000f62000c1e1900 */
[----:B-1----:R-:W-:-:S03]  /*0390*/  FFMA R4, R4, R10, R21 ;  /* 0x0000000a04047223 */ /* 0x002fc60000000015 */
[----:B------:R0:W5:Y:S01]  /*03a0*/  LDG.E R21, desc[UR6][R28.64+0x10] ;  /* 0x000010061c157981 */ /* 0x000162000c1e1900 */
[----:B--2---:R-:W-:-:S04]  /*03b0*/  FFMA R5, R5, R11, R4 ;  /* 0x0000000b05057223 */ /* 0x004fc80000000004 */
[----:B---3--:R-:W-:-:S04]  /*03c0*/  FFMA R6, R6, R9, R5 ;  /* 0x0000000906067223 */ /* 0x008fc80000000005 */
[----:B----4-:R-:W-:Y:S02]  /*03d0*/  FFMA R7, R7, R8, R6 ;  /* 0x0000000807077223 */ /* 0x010fe40000000006 */
[----:B------:R-:W5:Y:S02]  /*03e0*/  LDS.128 R8, [UR4+-0x10] ;  /* 0xfffff004ff087984 */ /* 0x000f640008000c00 */
[----:B-----5:R-:W-:Y:S02]  /*03f0*/  FFMA R8, R8, R27, R7 ;  /* 0x0000001b08087223 */ /* 0x020fe40000000007 */
[----:B------:R-:W1:Y:S02]  /*0400*/  LDS.128 R4, [UR4] ;  /* 0x00000004ff047984 */ /* 0x000e640008000c00 */
[----:B------:R-:W-:-:S04]  /*0410*/  FFMA R9, R9, R26, R8 ;  /* 0x0000001a09097223 */ /* 0x000fc80000000008 */
[----:B------:R-:W-:-:S04]  /*0420*/  FFMA R10, R10, R25, R9 ;  /* 0x000000190a0a7223 */ /* 0x000fc80000000009 */
[----:B------:R-:W-:Y:S02]  /*0430*/  FFMA R25, R11, R24, R10 ;  /* 0x000000180b197223 */ /* 0x000fe4000000000a */
[----:B------:R-:W2:Y:S01]  /*0440*/  LDS.128 R8, [UR4+0x10] ;  /* 0x00001004ff087984 */ /* 0x000ea20008000c00 */
[----:B------:R-:W-:-:S05]  /*0450*/  VIADD R14, R14, 0x10 ;  /* 0x000000100e0e7836 */ /* 0x000fca0000000000 */
[----:B------:R-:W-:Y:S01]  /*0460*/  ISETP.NE.AND P1, PT, R14, RZ, PT ;  /* 0x000000ff0e00720c */ /* 0x000fe20003f25270 */
[----:B-1----:R-:W-:-:S04]  /*0470*/  FFMA R4, R4, R17, R25 ;  /* 0x0000001104047223 */ /* 0x002fc80000000019 */
[----:B------:R-:W-:-:S04]  /*0480*/  FFMA R5, R5, R16, R4 ;  /* 0x0000001005057223 */ /* 0x000fc80000000004 */
[----:B------:R-:W-:-:S04]  /*0490*/  FFMA R6, R6, R19, R5 ;  /* 0x0000001306067223 */ /* 0x000fc80000000005 */
[----:B------:R-:W-:Y:S01]  /*04a0*/  FFMA R7, R7, R18, R6 ;  /* 0x0000001207077223 */ /* 0x000fe20000000006 */
[----:B0-----:R-:W-:Y:S01]  /*04b0*/  IADD3 R28, P2, PT, R28, 0x40, RZ ;  /* 0x000000401c1c7810 */ /* 0x001fe20007f5e0ff */
[----:B------:R-:W-:-:S03]  /*04c0*/  UIADD3 UR4, UPT, UPT, UR4, 0x40, URZ ;  /* 0x0000004004047890 */ /* 0x000fc6000fffe0ff */
[----:B------:R-:W-:Y:S01]  /*04d0*/  IADD3.X R29, PT, PT, RZ, R29, RZ, P2, !PT ;  /* 0x0000001dff1d7210 */ /* 0x000fe200017fe4ff */
[----:B--2---:R-:W-:-:S04]  /*04e0*/  FFMA R8, R8, R21, R7 ;  /* 0x0000001508087223 */ /* 0x004fc80000000007 */
[----:B------:R-:W-:-:S04]  /*04f0*/  FFMA R9, R9, R20, R8 ;  /* 0x0000001409097223 */ /* 0x000fc80000000008 */
[----:B------:R-:W-:-:S04]  /*0500*/  FFMA R10, R10, R23, R9 ;  /* 0x000000170a0a7223 */ /* 0x000fc80000000009 */
[----:B------:R-:W-:Y:S01]  /*0510*/  FFMA R21, R11, R22, R10 ;  /* 0x000000160b157223 */ /* 0x000fe2000000000a */
[----:B------:R-:W-:Y:S06]  /*0520*/  @P1 BRA `(.L_x_23) ;  /* 0xfffffffc00581947 */ /* 0x000fec000383ffff */
.L_x_22:
[----:B------:R-:W-:Y:S05]  /*0530*/  @!P0 BRA `(.L_x_21) ;  /* 0x0000000400408947 */ /* 0x000fea0003800000 */
[----:B------:R-:W-:Y:S02]  /*0540*/  ISETP.GE.U32.AND P1, PT, R15, 0x8, PT ;  /* 0x000000080f00780c */ /* 0x000fe40003f26070 */
[----:B------:R-:W-:-:S04]  /*0550*/  LOP3.LUT R24, R12, 0x7, RZ, 0xc0, !PT ;  /* 0x000000070c187812 */ /* 0x000fc800078ec0ff */
[----:B------:R-:W-:-:S07]  /*0560*/  ISETP.NE.AND P0, PT, R24, RZ, PT ;  /* 0x000000ff1800720c */ /* 0x000fce0003f05270 */
[----:B------:R-:W-:Y:S06]  /*0570*/  @!P1 BRA `(.L_x_24) ;  /* 0x00000000007c9947 */ /* 0x000fec0003800000 */
[----:B------:R-:W0:Y:S01]  /*0580*/  LDC.64 R4, c[0x0][0x390] ;  /* 0x0000e400ff047b82 */ /* 0x000e220000000a00 */
[----:B------:R-:W2:Y:S01]  /*0590*/  LDCU.64 UR4, c[0x0][0x390] ;  /* 0x00007200ff0477ac */ /* 0x000ea20008000a00 */
[C---:B------:R-:W-:Y:S01]  /*05a0*/  IADD3 R6, P1, PT, R3.reuse, R0, RZ ;  /* 0x0000000003067210 */ /* 0x040fe20007f3e0ff */
[----:B------:R-:W-:-:S03]  /*05b0*/  IMAD.IADD R7, R3, 0x1, R0 ;  /* 0x0000000103077824 */ /* 0x000fc600078e0200 */
[----:B------:R-:W-:Y:S02]  /*05c0*/  IADD3.X R9, PT, PT, RZ, RZ, RZ, P1, !PT ;  /* 0x000000ffff097210 */ /* 0x000fe40000ffe4ff */
[----:B--2---:R-:W-:-:S04]  /*05d0*/  LEA R14, P1, R6, UR4, 0x2 ;  /* 0x00000004060e7c11 */ /* 0x004fc8000f8210ff */
[----:B------:R-:W-:Y:S01]  /*05e0*/  LEA.HI.X R15, R6, UR5, R9, 0x2, P1 ;  /* 0x00000005060f7c11 */ /* 0x000fe200088f1409 */
[----:B0-----:R-:W-:-:S04]  /*05f0*/  IMAD.WIDE.U32 R4, R7, 0x4, R4 ;  /* 0x0000000407047825 */ /* 0x001fc800078e0004 */
[----:B------:R-:W2:Y:S04]  /*0600*/  LDG.E R22, desc[UR6][R14.64+0x4] ;  /* 0x000004060e167981 */ /* 0x000ea8000c1e1900 */
[----:B------:R0:W1:Y:S04]  /*0610*/  LDG.E R26, desc[UR6][R4.64] ;  /* 0x00000006041a7981 */ /* 0x000068000c1e1900 */
[----:B------:R-:W3:Y:S04]  /*0620*/  LDG.E R23, desc[UR6][R14.64+0x8] ;  /* 0x000008060e177981 */ /* 0x000ee8000c1e1900 */
[----:B------:R-:W4:Y:S04]  /*0630*/  LDG.E R20, desc[UR6][R14.64+0xc] ;  /* 0x00000c060e147981 */ /* 0x000f28000c1e1900 */
[----:B------:R-:W5:Y:S04]  /*0640*/  LDG.E R19, desc[UR6][R14.64+0x10] ;  /* 0x000010060e137981 */ /* 0x000f68000c1e1900 */
[----:B------:R-:W5:Y:S04]  /*0650*/  LDG.E R16, desc[UR6][R14.64+0x14] ;  /* 0x000014060e107981 */ /* 0x000f68000c1e1900 */
[----:B------:R-:W5:Y:S04]  /*0660*/  LDG.E R17, desc[UR6][R14.64+0x18] ;  /* 0x000018060e117981 */ /* 0x000f68000c1e1900 */
[----:B------:R-:W5:Y:S01]  /*0670*/  LDG.E R18, desc[UR6][R14.64+0x1c] ;  /* 0x00001c060e127981 */ /* 0x000f62000c1e1900 */
[----:B------:R-:W0:Y:S01]  /*0680*/  S2R R7, SR_CgaCtaId ;  /* 0x0000000000077919 */ /* 0x000e220000008800 */
[----:B------:R-:W-:-:S04]  /*0690*/  MOV R6, 0x400 ;  /* 0x0000040000067802 */ /* 0x000fc80000000f00 */
[----:B0-----:R-:W-:-:S05]  /*06a0*/  LEA R7, R7, R6, 0x18 ;  /* 0x0000000607077211 */ /* 0x001fca00078ec0ff */
[----:B------:R-:W-:-:S05]  /*06b0*/  IMAD R25, R0, 0x4, R7 ;  /* 0x0000000400197824 */ /* 0x000fca00078e0207 */
[----:B------:R-:W1:Y:S04]  /*06c0*/  LDS.128 R4, [R25] ;  /* 0x0000000019047984 */ /* 0x000e680000000c00 */
[----:B------:R-:W5:Y:S01]  /*06d0*/  LDS.128 R8, [R25+0x10] ;  /* 0x0000100019087984 */ /* 0x000f620000000c00 */
[----:B------:R-:W-:Y:S01]  /*06e0*/  IADD3 R0, PT, PT, R0, 0x8, RZ ;  /* 0x0000000800007810 */ /* 0x000fe20007ffe0ff */
[----:B-1----:R-:W-:-:S04]  /*06f0*/  FFMA R21, R4, R26, R21 ;  /* 0x0000001a04157223 */ /* 0x002fc80000000015 */
[----:B--2---:R-:W-:-:S04]  /*0700*/  FFMA R22, R22, R5, R21 ;  /* 0x0000000516167223 */ /* 0x004fc80000000015 */
[----:B---3--:R-:W-:-:S04]  /*0710*/  FFMA R23, R23, R6, R22 ;  /* 0x0000000617177223 */ /* 0x008fc80000000016 */
[----:B----4-:R-:W-:-:S04]  /*0720*/  FFMA R7, R20, R7, R23 ;  /* 0x0000000714077223 */ /* 0x010fc80000000017 */
[----:B-----5:R-:W-:-:S04]  /*0730*/  FFMA R7, R8, R19, R7 ;  /* 0x0000001308077223 */ /* 0x020fc80000000007 */
[----:B------:R-:W-:-:S04]  /*0740*/  FFMA R16, R16, R9, R7 ;  /* 0x0000000910107223 */ /* 0x000fc80000000007 */
[----:B------:R-:W-:-:S04]  /*0750*/  FFMA R17, R17, R10, R16 ;  /* 0x0000000a11117223 */ /* 0x000fc80000000010 */
[----:B------:R-:W-:-:S07]  /*0760*/  FFMA R21, R18, R11, R17 ;  /* 0x0000000b12157223 */ /* 0x000fce0000000011 */
.L_x_24:
[----:B------:R-:W-:Y:S05]  /*0770*/  @!P0 BRA `(.L_x_21) ;  /* 0x0000000000b08947 */ /* 0x000fea0003800000 */
[----:B------:R-:W-:Y:S02]  /*0780*/  ISETP.GE.U32.AND P1, PT, R24, 0x4, PT ;  /* 0x000000041800780c */ /* 0x000fe40003f26070 */
[----:B------:R-:W-:-:S04]  /*0790*/  LOP3.LUT R12, R12, 0x3, RZ, 0xc0, !PT ;  /* 0x000000030c0c7812 */ /* 0x000fc800078ec0ff */
[----:B------:R-:W-:-:S07]  /*07a0*/  ISETP.NE.AND P0, PT, R12, RZ, PT ;  /* 0x000000ff0c00720c */ /* 0x000fce0003f05270 */
[----:B------:R-:W-:Y:S06]  /*07b0*/  @!P1 BRA `(.L_x_25) ;  /* 0x0000000000589947 */ /* 0x000fec0003800000 */
[----:B------:R-:W0:Y:S01]  /*07c0*/  LDC.64 R4, c[0x0][0x390] ;  /* 0x0000e400ff047b82 */ /* 0x000e220000000a00 */
[----:B------:R-:W2:Y:S01]  /*07d0*/  LDCU.64 UR4, c[0x0][0x390] ;  /* 0x00007200ff0477ac */ /* 0x000ea20008000a00 */
[CC--:B------:R-:W-:Y:S02]  /*07e0*/  IADD3 R6, P1, PT, R3.reuse, R0.reuse, RZ ;  /* 0x0000000003067210 */ /* 0x0c0fe40007f3e0ff */
[----:B------:R-:W-:-:S03]  /*07f0*/  IADD3 R11, PT, PT, R3, R0, RZ ;  /* 0x00000000030b7210 */ /* 0x000fc60007ffe0ff */
[----:B------:R-:W-:Y:S01]  /*0800*/  IMAD.X R7, RZ, RZ, RZ, P1 ;  /* 0x000000ffff077224 */ /* 0x000fe200008e06ff */
[----:B--2---:R-:W-:-:S04]  /*0810*/  LEA R8, P1, R6, UR4, 0x2 ;  /* 0x0000000406087c11 */ /* 0x004fc8000f8210ff */
[----:B------:R-:W-:Y:S01]  /*0820*/  LEA.HI.X R9, R6, UR5, R7, 0x2, P1 ;  /* 0x0000000506097c11 */ /* 0x000fe200088f1407 */
[----:B0-----:R-:W-:-:S04]  /*0830*/  IMAD.WIDE.U32 R10, R11, 0x4, R4 ;  /* 0x000000040b0a7825 */ /* 0x001fc800078e0004 */
[----:B------:R-:W2:Y:S04]  /*0840*/  LDG.E R15, desc[UR6][R8.64+0x4] ;  /* 0x00000406080f7981 */ /* 0x000ea8000c1e1900 */
[----:B------:R-:W1:Y:S04]  /*0850*/  LDG.E R10, desc[UR6][R10.64] ;  /* 0x000000060a0a7981 */ /* 0x000e68000c1e1900 */
[----:B------:R-:W3:Y:S04]  /*0860*/  LDG.E R14, desc[UR6][R8.64+0x8] ;  /* 0x00000806080e7981 */ /* 0x000ee8000c1e1900 */
[----:B------:R-:W4:Y:S01]  /*0870*/  LDG.E R17, desc[UR6][R8.64+0xc] ;  /* 0x00000c0608117981 */ /* 0x000f22000c1e1900 */
[----:B------:R-:W0:Y:S01]  /*0880*/  S2R R5, SR_CgaCtaId ;  /* 0x0000000000057919 */ /* 0x000e220000008800 */
[----:B------:R-:W-:-:S04]  /*0890*/  MOV R4, 0x400 ;  /* 0x0000040000047802 */ /* 0x000fc80000000f00 */
[----:B0-----:R-:W-:-:S04]  /*08a0*/  LEA R5, R5, R4, 0x18 ;  /* 0x0000000405057211 */ /* 0x001fc800078ec0ff */
[----:B------:R-:W-:-:S06]  /*08b0*/  LEA R5, R0, R5, 0x2 ;  /* 0x0000000500057211 */ /* 0x000fcc00078e10ff */
[----:B------:R-:W1:Y:S01]  /*08c0*/  LDS.128 R4, [R5] ;  /* 0x0000000005047984 */ /* 0x000e620000000c00 */
[----:B------:R-:W-:Y:S01]  /*08d0*/  IADD3 R0, PT, PT, R0, 0x4, RZ ;  /* 0x0000000400007810 */ /* 0x000fe20007ffe0ff */
[----:B-1----:R-:W-:-:S04]  /*08e0*/  FFMA R4, R4, R10, R21 ;  /* 0x0000000a04047223 */ /* 0x002fc80000000015 */
[----:B--2---:R-:W-:-:S04]  /*08f0*/  FFMA R15, R15, R5, R4 ;  /* 0x000000050f0f7223 */ /* 0x004fc80000000004 */
[----:B---3--:R-:W-:-:S04]  /*0900*/  FFMA R6, R14, R6, R15 ;  /* 0x000000060e067223 */ /* 0x008fc8000000000f */
[----:B----4-:R-:W-:-:S07]  /*0910*/  FFMA R21, R17, R7, R6 ;  /* 0x0000000711157223 */ /* 0x010fce0000000006 */
.L_x_25:
[----:B------:R-:W-:Y:S05]  /*0920*/  @!P0 BRA `(.L_x_21) ;  /* 0x0000000000448947 */ /* 0x000fea0003800000 */
[----:B------:R-:W0:Y:S01]  /*0930*/  S2R R7, SR_CgaCtaId ;  /* 0x0000000000077919 */ /* 0x000e220000008800 */
[----:B------:R-:W2:Y:S01]  /*0940*/  LDC.64 R4, c[0x0][0x390] ;  /* 0x0000e400ff047b82 */ /* 0x000ea20000000a00 */
[----:B------:R-:W-:Y:S01]  /*0950*/  MOV R6, 0x400 ;  /* 0x0000040000067802 */ /* 0x000fe20000000f00 */
[----:B------:R-:W-:Y:S01]  /*0960*/  IMAD.IADD R3, R3, 0x1, R0 ;  /* 0x0000000103037824 */ /* 0x000fe200078e0200 */
[----:B------:R-:W-:-:S03]  /*0970*/  IADD3 R12, PT, PT, -R12, RZ, RZ ;  /* 0x000000ff0c0c7210 */ /* 0x000fc60007ffe1ff */
[----:B--2---:R-:W-:Y:S01]  /*0980*/  IMAD.WIDE.U32 R4, R3, 0x4, R4 ;  /* 0x0000000403047825 */ /* 0x004fe200078e0004 */
[----:B0-----:R-:W-:-:S04]  /*0990*/  LEA R7, R7, R6, 0x18 ;  /* 0x0000000607077211 */ /* 0x001fc800078ec0ff */
[----:B------:R-:W-:-:S07]  /*09a0*/  LEA R0, R0, R7, 0x2 ;  /* 0x0000000700007211 */ /* 0x000fce00078e10ff */
.L_x_26:
[----:B------:R0:W1:Y:S01]  /*09b0*/  LDG.E R3, desc[UR6][R4.64] ;  /* 0x0000000604037981 */ /* 0x000062000c1e1900 */
[----:B------:R-:W-:-:S03]  /*09c0*/  VIADD R12, R12, 0x1 ;  /* 0x000000010c0c7836 */ /* 0x000fc60000000000 */
[----:B------:R2:W1:Y:S02]  /*09d0*/  LDS R6, [R0] ;  /* 0x0000000000067984 */ /* 0x0004640000000800 */
[----:B------:R-:W-:Y:S02]  /*09e0*/  ISETP.NE.AND P0, PT, R12, RZ, PT ;  /* 0x000000ff0c00720c */ /* 0x000fe40003f05270 */
[----:B0-----:R-:W-:Y:S02]  /*09f0*/  IADD3 R4, P1, PT, R4, 0x4, RZ ;  /* 0x0000000404047810 */ /* 0x001fe40007f3e0ff */
[----:B--2---:R-:W-:Y:S02]  /*0a00*/  IADD3 R0, PT, PT, R0, 0x4, RZ ;  /* 0x0000000400007810 */ /* 0x004fe40007ffe0ff */
[----:B------:R-:W-:Y:S01]  /*0a10*/  IADD3.X R5, PT, PT, RZ, R5, RZ, P1, !PT ;  /* 0x00000005ff057210 */ /* 0x000fe20000ffe4ff */
[----:B-1----:R-:W-:-:S06]  /*0a20*/  FFMA R21, R6, R3, R21 ;  /* 0x0000000306157223 */ /* 0x002fcc0000000015 */
[----:B------:R-:W-:Y:S05]  /*0a30*/  @P0 BRA `(.L_x_26) ;  /* 0xfffffffc00dc0947 */ /* 0x000fea000383ffff */
.L_x_21:
[----:B0-----:R-:W0:Y:S01]  /*0a40*/  LDC.64 R4, c[0x0][0x388] ;  /* 0x0000e200ff047b82 */ /* 0x001e220000000a00 */
[----:B------:R-:W-:-:S04]  /*0a50*/  IMAD R3, R2, UR8, R13 ;  /* 0x0000000802037c24 */ /* 0x000fc8000f8e020d */
[----:B0-----:R-:W-:-:S05]  /*0a60*/  IMAD.WIDE.U32 R2, R3, 0x4, R4 ;  /* 0x0000000403027825 */ /* 0x001fca00078e0004 */
[----:B-1----:R-:W-:Y:S01]  /*0a70*/  STG.E desc[UR6][R2.64], R21 ;  /* 0x0000001502007986 */ /* 0x002fe2000c101906 */
[----:B------:R-:W-:Y:S05]  /*0a80*/  EXIT ;  /* 0x000000000000794d */ /* 0x000fea0003800000 */
.L_x_27:
        /* <DEDUP_REMOVED lines=15> */
.L_x_30:


//--------------------- .nv.shared._Z21update_weights_kernelPfS_PKffii --------------------------
	.section	.nv.shared._Z21update_weights_kernelPfS_PKffii,"aw",@nobits
	.sectionflags	@""
	.align	16
	.zero		1024


//--------------------- .nv.shared.reserved.0     --------------------------
	.section	.nv.shared.reserved.0,"aw",@nobits
	.weak		__nv_reservedSMEM_offset_0_alias
	.size		__nv_reservedSMEM_offset_0_alias, 0, 64
	.other		__nv_reservedSMEM_offset_0_alias,@"STO_CUDA_RESERVED_SHARED STV_DEFAULT"
__nv_reservedSMEM_offset_0_alias:
	.zero		0
	.zero		64


//--------------------- .nv.shared._Z16backward_kernel2PKfS0_PfS1_S0_S1_iii --------------------------
	.section	.nv.shared._Z16backward_kernel2PKfS0_PfS1_S0_S1_iii,"aw",@nobits
	.sectionflags	@""
	.align	16
	.zero		1024


//--------------------- .nv.shared._Z15forward_kernel1PKfPfS0_iii --------------------------
	.section	.nv.shared._Z15forward_kernel1PKfPfS0_iii,"aw",@nobits
	.sectionflags	@""
	.align	16
	.zero		1024


//--------------------- .nv.constant0._Z21update_weights_kernelPfS_PKffii --------------------------
	.section	.nv.constant0._Z21update_weights_kernelPfS_PKffii,"a",@progbits
	.sectionflags	@""
	.align	4
.nv.constant0._Z21update_weights_kernelPfS_PKffii:
	.zero		932


//--------------------- .nv.constant0._Z16backward_kernel2PKfS0_PfS1_S0_S1_iii --------------------------
	.section	.nv.constant0._Z16backward_kernel2PKfS0_PfS1_S0_S1_iii,"a",@progbits
	.sectionflags	@""
	.align	4
.nv.constant0._Z16backward_kernel2PKfS0_PfS1_S0_S1_iii:
	.zero		956


//--------------------- .nv.constant0._Z15forward_kernel1PKfPfS0_iii --------------------------
	.section	.nv.constant0._Z15forward_kernel1PKfPfS0_iii,"a",@progbits
	.sectionflags	@""
	.align	4
.nv.constant0._Z15forward_kernel1PKfPfS0_iii:
	.zero		932


//--------------------- SYMBOLS --------------------------

	.type		.nv.reservedSmem.offset0,@object
	.size		.nv.reservedSmem.offset0,0x4
	.type		.nv.reservedSmem.cap,@object
	.size		.nv.reservedSmem.cap,0x4
